	.target	sm_100a

	.elftype	@"ET_EXEC"


//--------------------- .note.nv.tkinfo           --------------------------
	.section	.note.nv.tkinfo,"",@"SHT_NOTE"
	.sectionflags	@"SHF_NOTE_NV_TKINFO"
	.tkinfo
        /*0018*/ 	.word	0x00000081
        /*0030*/ 	.string	""
        /*0030*/ 	.string	"ptxas-blackwell"
        /*0030*/ 	.string	"Cuda compilation tools, release 12.9, V12.9.86"
        /*0030*/ 	.string	"Build cuda_12.9.r12.9/compiler.36037853_0"
        /*0030*/ 	.string	"-v  -suppress-debug-info  -lineinfo  -arch sm_100a "



//--------------------- .note.nv.cuver            --------------------------
	.section	.note.nv.cuver,"",@"SHT_NOTE"
	.sectionflags	@"SHF_NOTE_NV_CUVER"
        /*0018*/ 	.short	0x0001
        /*001a*/ 	.short	0x0064
        /*001c*/ 	.short	0x0001
        /*001e*/ 	.short	0x0000
        /*0020*/ 	.short	0x0001
        /*0022*/ 	.short	0x0000


//--------------------- .nv.info                  --------------------------
	.section	.nv.info,"",@"SHT_CUDA_INFO"
	.align	4


	//----- nvinfo : EIATTR_REGCOUNT
	.align		4
        /*0000*/ 	.byte	0x04, 0x2f
        /*0002*/ 	.short	(.L_4 - .L_3)
	.align		4
.L_3:
        /*0004*/ 	.word	index@(gluon_tcgen05)
        /*0008*/ 	.word	0x00000087


	//----- nvinfo : EIATTR_FRAME_SIZE
	.align		4
.L_4:
        /*000c*/ 	.byte	0x04, 0x11
        /*000e*/ 	.short	(.L_6 - .L_5)
	.align		4
.L_5:
        /*0010*/ 	.word	index@($__internal_2_$__cuda_sm10x_tcgen05_guardrail_trap_unallocated_columns_being_dealloced)
        /*0014*/ 	.word	0x00000000


	//----- nvinfo : EIATTR_FRAME_SIZE
	.align		4
.L_6:
        /*0018*/ 	.byte	0x04, 0x11
        /*001a*/ 	.short	(.L_8 - .L_7)
	.align		4
.L_7:
        /*001c*/ 	.word	index@($__internal_1_$__cuda_sm10x_tcgen05_guardrail_trap_phase_invalid_during_alloc)
        /*0020*/ 	.word	0x00000000


	//----- nvinfo : EIATTR_FRAME_SIZE
	.align		4
.L_8:
        /*0024*/ 	.byte	0x04, 0x11
        /*0026*/ 	.short	(.L_10 - .L_9)
	.align		4
.L_9:
        /*0028*/ 	.word	index@($__internal_0_$__cuda_sm10x_tcgen05_guardrail_trap_col_being_dealloced_not_returned_by_alloc)
        /*002c*/ 	.word	0x00000000


	//----- nvinfo : EIATTR_FRAME_SIZE
	.align		4
.L_10:
        /*0030*/ 	.byte	0x04, 0x11
        /*0032*/ 	.short	(.L_12 - .L_11)
	.align		4
.L_11:
        /*0034*/ 	.word	index@(gluon_tcgen05)
        /*0038*/ 	.word	0x00000000


	//----- nvinfo : EIATTR_MIN_STACK_SIZE
	.align		4
.L_12:
        /*003c*/ 	.byte	0x04, 0x12
        /*003e*/ 	.short	(.L_14 - .L_13)
	.align		4
.L_13:
        /*0040*/ 	.word	index@(gluon_tcgen05)
        /*0044*/ 	.word	0x00000000
.L_14:


//--------------------- .nv.info.gluon_tcgen05    --------------------------
	.section	.nv.info.gluon_tcgen05,"",@"SHT_CUDA_INFO"
	.sectionflags	@""
	.align	4


	//----- nvinfo : EIATTR_CUDA_API_VERSION
	.align		4
        /*0000*/ 	.byte	0x04, 0x37
        /*0002*/ 	.short	(.L_16 - .L_15)
.L_15:
        /*0004*/ 	.word	0x00000081


	//----- nvinfo : EIATTR_KPARAM_INFO
	.align		4
.L_16:
        /*0008*/ 	.byte	0x04, 0x17
        /*000a*/ 	.short	(.L_18 - .L_17)
.L_17:
        /*000c*/ 	.word	0x00000000
        /*0010*/ 	.short	0x000a
        /*0012*/ 	.short	0x0048
        /*0014*/ 	.byte	0x00, 0xf4, 0x21, 0x00


	//----- nvinfo : EIATTR_KPARAM_INFO
	.align		4
.L_18:
        /*0018*/ 	.byte	0x04, 0x17
        /*001a*/ 	.short	(.L_20 - .L_19)
.L_19:
        /*001c*/ 	.word	0x00000000
        /*0020*/ 	.short	0x0009
        /*0022*/ 	.short	0x0040
        /*0024*/ 	.byte	0x00, 0xf4, 0x21, 0x00


	//----- nvinfo : EIATTR_KPARAM_INFO
	.align		4
.L_20:
        /*0028*/ 	.byte	0x04, 0x17
        /*002a*/ 	.short	(.L_22 - .L_21)
.L_21:
        /*002c*/ 	.word	0x00000000
        /*0030*/ 	.short	0x0008
        /*0032*/ 	.short	0x0038
        /*0034*/ 	.byte	0x00, 0xf0, 0x21, 0x00


	//----- nvinfo : EIATTR_KPARAM_INFO
	.align		4
.L_22:
        /*0038*/ 	.byte	0x04, 0x17
        /*003a*/ 	.short	(.L_24 - .L_23)
.L_23:
        /*003c*/ 	.word	0x00000000
        /*0040*/ 	.short	0x0007
        /*0042*/ 	.short	0x0030
        /*0044*/ 	.byte	0x00, 0xf0, 0x21, 0x00


	//----- nvinfo : EIATTR_KPARAM_INFO
	.align		4
.L_24:
        /*0048*/ 	.byte	0x04, 0x17
        /*004a*/ 	.short	(.L_26 - .L_25)
.L_25:
        /*004c*/ 	.word	0x00000000
        /*0050*/ 	.short	0x0006
        /*0052*/ 	.short	0x0028
        /*0054*/ 	.byte	0x00, 0xf0, 0x21, 0x00


	//----- nvinfo : EIATTR_KPARAM_INFO
	.align		4
.L_26:
        /*0058*/ 	.byte	0x04, 0x17
        /*005a*/ 	.short	(.L_28 - .L_27)
.L_27:
        /*005c*/ 	.word	0x00000000
        /*0060*/ 	.short	0x0005
        /*0062*/ 	.short	0x0020
        /*0064*/ 	.byte	0x00, 0xf0, 0x11, 0x00


	//----- nvinfo : EIATTR_KPARAM_INFO
	.align		4
.L_28:
        /*0068*/ 	.byte	0x04, 0x17
        /*006a*/ 	.short	(.L_30 - .L_29)
.L_29:
        /*006c*/ 	.word	0x00000000
        /*0070*/ 	.short	0x0004
        /*0072*/ 	.short	0x001c
        /*0074*/ 	.byte	0x00, 0xf0, 0x11, 0x00


	//----- nvinfo : EIATTR_KPARAM_INFO
	.align		4
.L_30:
        /*0078*/ 	.byte	0x04, 0x17
        /*007a*/ 	.short	(.L_32 - .L_31)
.L_31:
        /*007c*/ 	.word	0x00000000
        /*0080*/ 	.short	0x0003
        /*0082*/ 	.short	0x0018
        /*0084*/ 	.byte	0x00, 0xf0, 0x11, 0x00


	//----- nvinfo : EIATTR_KPARAM_INFO
	.align		4
.L_32:
        /*0088*/ 	.byte	0x04, 0x17
        /*008a*/ 	.short	(.L_34 - .L_33)
.L_33:
        /*008c*/ 	.word	0x00000000
        /*0090*/ 	.short	0x0002
        /*0092*/ 	.short	0x0010
        /*0094*/ 	.byte	0x00, 0xf4, 0x21, 0x00


	//----- nvinfo : EIATTR_KPARAM_INFO
	.align		4
.L_34:
        /*0098*/ 	.byte	0x04, 0x17
        /*009a*/ 	.short	(.L_36 - .L_35)
.L_35:
        /*009c*/ 	.word	0x00000000
        /*00a0*/ 	.short	0x0001
        /*00a2*/ 	.short	0x0008
        /*00a4*/ 	.byte	0x00, 0xf4, 0x21, 0x00


	//----- nvinfo : EIATTR_KPARAM_INFO
	.align		4
.L_36:
        /*00a8*/ 	.byte	0x04, 0x17
        /*00aa*/ 	.short	(.L_38 - .L_37)
.L_37:
        /*00ac*/ 	.word	0x00000000
        /*00b0*/ 	.short	0x0000
        /*00b2*/ 	.short	0x0000
        /*00b4*/ 	.byte	0x00, 0xf4, 0x21, 0x00


	//----- nvinfo : EIATTR_AT_ENTRY_FRAGMENTS
	.align		4
.L_38:
        /*00b8*/ 	.byte	0x04, 0x4f
        /*00ba*/ 	.short	(.L_40 - .L_39)


	//   ....[0]....
.L_39:
        /*00bc*/ 	.word	0x00000004


	//----- nvinfo : EIATTR_RESERVED_SMEM_USED
	.align		4
.L_40:
        /*00c0*/ 	.byte	0x01, 0x41
	.zero		2


	//----- nvinfo : EIATTR_SPARSE_MMA_MASK
	.align		4
        /*00c4*/ 	.byte	0x03, 0x50
        /*00c6*/ 	.short	0x0000


	//----- nvinfo : EIATTR_TCGEN05_1CTA_USED
	.align		4
        /*00c8*/ 	.byte	0x01, 0x51
	.zero		2


	//----- nvinfo : EIATTR_MAXREG_COUNT
	.align		4
        /*00cc*/ 	.byte	0x03, 0x1b
        /*00ce*/ 	.short	0x00ff


	//----- nvinfo : EIATTR_NUM_BARRIERS
	.align		4
        /*00d0*/ 	.byte	0x02, 0x4c
        /*00d2*/ 	.byte	0x01
	.zero		1


	//----- nvinfo : EIATTR_INT_WARP_WIDE_INSTR_OFFSETS
	.align		4
        /*00d4*/ 	.byte	0x04, 0x31
        /*00d6*/ 	.short	(.L_42 - .L_41)


	//   ....[0]....
.L_41:
        /*00d8*/ 	.word	0x00001680


	//   ....[1]....
        /*00dc*/ 	.word	0x000016a0


	//   ....[2]....
        /*00e0*/ 	.word	0x00001720


	//   ....[3]....
        /*00e4*/ 	.word	0x00001830


	//   ....[4]....
        /*00e8*/ 	.word	0x00001840


	//   ....[5]....
        /*00ec*/ 	.word	0x000018b0


	//   ....[6]....
        /*00f0*/ 	.word	0x000018c0


	//   ....[7]....
        /*00f4*/ 	.word	0x00001b40


	//   ....[8]....
        /*00f8*/ 	.word	0x00001b50


	//   ....[9]....
        /*00fc*/ 	.word	0x00001c70


	//   ....[10]....
        /*0100*/ 	.word	0x00001c80


	//   ....[11]....
        /*0104*/ 	.word	0x00001cc0


	//   ....[12]....
        /*0108*/ 	.word	0x00001d00


	//   ....[13]....
        /*010c*/ 	.word	0x00001ea0


	//   ....[14]....
        /*0110*/ 	.word	0x00001eb0


	//   ....[15]....
        /*0114*/ 	.word	0x000020e0


	//   ....[16]....
        /*0118*/ 	.word	0x000020f0


	//   ....[17]....
        /*011c*/ 	.word	0x000027e0


	//   ....[18]....
        /*0120*/ 	.word	0x00002830


	//----- nvinfo : EIATTR_COOP_GROUP_MASK_REGIDS
	.align		4
.L_42:
        /*0124*/ 	.byte	0x04, 0x29
        /*0126*/ 	.short	(.L_44 - .L_43)


	//   ....[0]....
.L_43:
        /*0128*/ 	.word	0xffffffff


	//   ....[1]....
        /*012c*/ 	.word	0xffffffff


	//   ....[2]....
        /*0130*/ 	.word	0xffffffff


	//   ....[3]....
        /*0134*/ 	.word	0xffffffff


	//   ....[4]....
        /*0138*/ 	.word	0xffffffff


	//   ....[5]....
        /*013c*/ 	.word	0xffffffff


	//   ....[6]....
        /*0140*/ 	.word	0xffffffff


	//   ....[7]....
        /*0144*/ 	.word	0xffffffff


	//   ....[8]....
        /*0148*/ 	.word	0xffffffff


	//   ....[9]....
        /*014c*/ 	.word	0xffffffff


	//----- nvinfo : EIATTR_COOP_GROUP_INSTR_OFFSETS
	.align		4
.L_44:
        /*0150*/ 	.byte	0x04, 0x28
        /*0152*/ 	.short	(.L_46 - .L_45)


	//   ....[0]....
.L_45:
        /*0154*/ 	.word	0x00000050


	//   ....[1]....
        /*0158*/ 	.word	0x00000310


	//   ....[2]....
        /*015c*/ 	.word	0x000004f0


	//   ....[3]....
        /*0160*/ 	.word	0x00000980


	//   ....[4]....
        /*0164*/ 	.word	0x00000ac0


	//   ....[5]....
        /*0168*/ 	.word	0x00000fa0


	//   ....[6]....
        /*016c*/ 	.word	0x000010e0


	//   ....[7]....
        /*0170*/ 	.word	0x00001530


	//   ....[8]....
        /*0174*/ 	.word	0x00002670


	//   ....[9]....
        /*0178*/ 	.word	0x000028e0


	//----- nvinfo : EIATTR_VRC_CTA_INIT_COUNT
	.align		4
.L_46:
        /*017c*/ 	.byte	0x02, 0x4a
        /*017e*/ 	.byte	0x80
	.zero		1


	//----- nvinfo : EIATTR_MBARRIER_INSTR_OFFSETS
	.align		4
        /*0180*/ 	.byte	0x04, 0x39
        /*0182*/ 	.short	(.L_48 - .L_47)


	//   ....[0]....
.L_47:
        /*0184*/ 	.word	0x00001740
        /*0188*/ 	.word	0x000000ff
        /*018c*/ 	.word	0x0000c000
        /*0190*/ 	.short	0x0100
        /*0192*/ 	.byte	0x08
	.zero		1


	//   ....[1]....
        /*0194*/ 	.word	0x00001750
        /*0198*/ 	.word	0x000000ff
        /*019c*/ 	.word	0x0000c010
        /*01a0*/ 	.short	0x0100
        /*01a2*/ 	.byte	0x08
	.zero		1


	//   ....[2]....
        /*01a4*/ 	.word	0x00001a00
        /*01a8*/ 	.word	0x000000ff
        /*01ac*/ 	.word	0x0000c000
        /*01b0*/ 	.short	0x010a
        /*01b2*/ 	.byte	0x08
	.zero		1


	//   ....[3]....
        /*01b4*/ 	.word	0x00001ba0
        /*01b8*/ 	.word	0x000000ff
        /*01bc*/ 	.word	0x0000c010
        /*01c0*/ 	.short	0x010a
        /*01c2*/ 	.byte	0x08
	.zero		1


	//   ....[4]....
        /*01c4*/ 	.word	0x00001d80
        /*01c8*/ 	.word	0x000000ff
        /*01cc*/ 	.word	0x0000c000
        /*01d0*/ 	.short	0x010a
        /*01d2*/ 	.byte	0x08
	.zero		1


	//   ....[5]....
        /*01d4*/ 	.word	0x00001ef0
        /*01d8*/ 	.word	0x000000ff
        /*01dc*/ 	.word	0x0000c010
        /*01e0*/ 	.short	0x010a
        /*01e2*/ 	.byte	0x08
	.zero		1


	//   ....[6]....
        /*01e4*/ 	.word	0x00001f80
        /*01e8*/ 	.word	0x000000ff
        /*01ec*/ 	.word	0x0000c000
        /*01f0*/ 	.short	0x0108
        /*01f2*/ 	.byte	0x08
	.zero		1


	//   ....[7]....
        /*01f4*/ 	.word	0x00001f90
        /*01f8*/ 	.word	0x000000ff
        /*01fc*/ 	.word	0x0000c010
        /*0200*/ 	.short	0x0108
        /*0202*/ 	.byte	0x08
	.zero		1


	//   ....[8]....
        /*0204*/ 	.word	0x00002900
        /*0208*/ 	.word	0x000000ff
        /*020c*/ 	.word	0x0000c000
        /*0210*/ 	.short	0x010a
        /*0212*/ 	.byte	0x08
	.zero		1


	//   ....[9]....
        /*0214*/ 	.word	0x00002930
        /*0218*/ 	.word	0x000000ff
        /*021c*/ 	.word	0x0000c010
        /*0220*/ 	.short	0x010a
        /*0222*/ 	.byte	0x08
	.zero		1


	//   ....[10]....
        /*0224*/ 	.word	0x00002960
        /*0228*/ 	.word	0x000000ff
        /*022c*/ 	.word	0x0000c000
        /*0230*/ 	.short	0x010a
        /*0232*/ 	.byte	0x08
	.zero		1


	//   ....[11]....
        /*0234*/ 	.word	0x00002990
        /*0238*/ 	.word	0x000000ff
        /*023c*/ 	.word	0x0000c010
        /*0240*/ 	.short	0x010a
        /*0242*/ 	.byte	0x08
	.zero		1


	//----- nvinfo : EIATTR_NUM_MBARRIERS
	.align		4
.L_48:
        /*0244*/ 	.byte	0x03, 0x38
        /*0246*/ 	.short	0x0002


	//----- nvinfo : EIATTR_EXIT_INSTR_OFFSETS
	.align		4
        /*0248*/ 	.byte	0x04, 0x1c
        /*024a*/ 	.short	(.L_50 - .L_49)


	//   ....[0]....
.L_49:
        /*024c*/ 	.word	0x000028f0


	//----- nvinfo : EIATTR_REQNTID
	.align		4
.L_50:
        /*0250*/ 	.byte	0x04, 0x10
        /*0252*/ 	.short	(.L_52 - .L_51)
.L_51:
        /*0254*/ 	.word	0x00000100
        /*0258*/ 	.word	0x00000001
        /*025c*/ 	.word	0x00000001


	//----- nvinfo : EIATTR_CRS_STACK_SIZE
	.align		4
.L_52:
        /*0260*/ 	.byte	0x04, 0x1e
        /*0262*/ 	.short	(.L_54 - .L_53)
.L_53:
        /*0264*/ 	.word	0x00000000


	//----- nvinfo : EIATTR_CBANK_PARAM_SIZE
	.align		4
.L_54:
        /*0268*/ 	.byte	0x03, 0x19
        /*026a*/ 	.short	0x0050


	//----- nvinfo : EIATTR_PARAM_CBANK
	.align		4
        /*026c*/ 	.byte	0x04, 0x0a
        /*026e*/ 	.short	(.L_56 - .L_55)
	.align		4
.L_55:
        /*0270*/ 	.word	index@(.nv.constant0.gluon_tcgen05)
        /*0274*/ 	.short	0x0380
        /*0276*/ 	.short	0x0050


	//----- nvinfo : EIATTR_SW_WAR
	.align		4
.L_56:
        /*0278*/ 	.byte	0x04, 0x36
        /*027a*/ 	.short	(.L_58 - .L_57)
.L_57:
        /*027c*/ 	.word	0x00000008
.L_58:


//--------------------- .nv.compat                --------------------------
	.section	.nv.compat,"",@"SHT_CUDA_COMPAT_INFO"
	.align	4
        /*0000*/ 	.byte	0x02, 0x02, 0x02, 0x00, 0x02, 0x05, 0x05, 0x00, 0x02, 0x03, 0x03, 0x00, 0x02, 0x06, 0x01, 0x00


//--------------------- .nv.callgraph             --------------------------
	.section	.nv.callgraph,"",@"SHT_CUDA_CALLGRAPH"
	.align	4
	.sectionentsize	8
	.align		4
        /*0000*/ 	.word	0x00000000
	.align		4
        /*0004*/ 	.word	0xffffffff
	.align		4
        /*0008*/ 	.word	0x00000000
	.align		4
        /*000c*/ 	.word	0xfffffffe
	.align		4
        /*0010*/ 	.word	0x00000000
	.align		4
        /*0014*/ 	.word	0xfffffffd
	.align		4
        /*0018*/ 	.word	0x00000000
	.align		4
        /*001c*/ 	.word	0xfffffffc


//--------------------- .text.gluon_tcgen05       --------------------------
	.section	.text.gluon_tcgen05,"ax",@progbits
	.align	128
        .global         gluon_tcgen05
        .type           gluon_tcgen05,@function
        .size           gluon_tcgen05,(.L_x_74 - gluon_tcgen05)
        .other          gluon_tcgen05,@"STO_CUDA_ENTRY STV_DEFAULT"
gluon_tcgen05:
.text.gluon_tcgen05:
[----:B------:R-:W1:Y:S01]  /*0000*/  LDC R1, c[0x0][0x37c] ;  /* 0x0000df00ff017b82 */ /* 0x000e620000000800 */
[----:B------:R-:W2:Y:S02]  /*0010*/  S2R R0, SR_TID.X ;  /* 0x0000000000007919 */ /* 0x000ea40000002100 */
[----:B--2---:R-:W-:-:S13]  /*0020*/  ISETP.GE.U32.AND P2, PT, R0, 0x20, PT ;  /* 0x000000200000780c */ /* 0x004fda0003f46070 */
[----:B------:R-:W-:Y:S05]  /*0030*/  @P2 BRA `(.L_x_0) ;  /* 0x0000000000b82947 */ /* 0x000fea0003800000 */
[----:B------:R-:W2:Y:S01]  /*0040*/  S2UR UR6, SR_CgaCtaId ;  /* 0x00000000000679c3 */ /* 0x000ea20000008800 */
[----:B------:R-:W-:Y:S01]  /*0050*/  NOP ;  /* 0x0000000000007918 */ /* 0x000fe20000000000 */
[----:B------:R-:W-:Y:S02]  /*0060*/  UMOV UR4, 0x40 ;  /* 0x0000004000047882 */ /* 0x000fe40000000000 */
[----:B--2---:R-:W-:-:S09]  /*0070*/  ULEA UR4, UR6, UR4, 0x18 ;  /* 0x0000000406047291 */ /* 0x004fd2000f8ec0ff */
[----:B------:R-:W2:Y:S01]  /*0080*/  LDS.U8 R2, [UR4] ;  /* 0x00000004ff027984 */ /* 0x000ea20008000000 */
[----:B------:R-:W-:Y:S02]  /*0090*/  UMOV UR4, 0x400 ;  /* 0x0000040000047882 */ /* 0x000fe40000000000 */
[----:B------:R-:W-:Y:S01]  /*00a0*/  ULEA UR4, UR6, UR4, 0x18 ;  /* 0x0000000406047291 */ /* 0x000fe2000f8ec0ff */
[----:B--2---:R-:W-:-:S13]  /*00b0*/  ISETP.NE.AND P0, PT, R2, RZ, PT ;  /* 0x000000ff0200720c */ /* 0x004fda0003f05270 */
[----:B------:R-:W-:Y:S05]  /*00c0*/  @P0 BRA `(.L_x_1) ;  /* 0x00000000007c0947 */ /* 0x000fea0003800000 */
[----:B------:R-:W-:-:S13]  /*00d0*/  ELECT P0, URZ, PT ;  /* 0x0000000000ff782f */ /* 0x000fda0003800000 */
[----:B------:R-:W-:Y:S05]  /*00e0*/  @!P0 BRA `(.L_x_2) ;  /* 0x0000000000848947 */ /* 0x000fea0003800000 */
[----:B------:R-:W-:Y:S01]  /*00f0*/  UMOV UR5, 0x8 ;  /* 0x0000000800057882 */ /* 0x000fe20000000000 */
[----:B------:R-:W-:Y:S02]  /*0100*/  IMAD.MOV.U32 R5, RZ, RZ, 0x1 ;  /* 0x00000001ff057424 */ /* 0x000fe400078e00ff */
[----:B------:R-:W-:Y:S02]  /*0110*/  IMAD.MOV.U32 R3, RZ, RZ, 0xff ;  /* 0x000000ffff037424 */ /* 0x000fe400078e00ff */
[----:B------:R-:W-:Y:S04]  /*0120*/  DEPBAR.LE SB2, 0x36 ;  /* 0x0000ad800000791a */ /* 0x000fe80000000000 */
[----:B------:R-:W2:Y:S02]  /*0130*/  UTCATOMSWS.FIND_AND_SET.ALIGN UP0, UR5, UR5 ;  /* 0x00000005000575e3 */ /* 0x000ea40008000800 */
[----:B--2---:R-:W-:-:S04]  /*0140*/  PLOP3.LUT P0, PT, PT, PT, UP0, 0x80, 0x8 ;  /* 0x000000000008781c */ /* 0x004fc80003f0f008 */
[----:B------:R-:W-:-:S04]  /*0150*/  SEL R2, RZ, 0xffffffff, !P0 ;  /* 0xffffffffff027807 */ /* 0x000fc80004000000 */
[----:B------:R-:W-:Y:S01]  /*0160*/  ISETP.NE.AND P0, PT, R2, RZ, PT ;  /* 0x000000ff0200720c */ /* 0x000fe20003f05270 */
[----:B------:R-:W-:-:S12]  /*0170*/  IMAD.U32 R2, RZ, RZ, UR5 ;  /* 0x00000005ff027e24 */ /* 0x000fd8000f8e00ff */
[----:B------:R-:W-:Y:S05]  /*0180*/  @P0 BRA `(.L_x_3) ;  /* 0x0000000000240947 */ /* 0x000fea0003800000 */
.L_x_4:
[----:B------:R-:W-:Y:S05]  /*0190*/  NANOSLEEP 0x64 ;  /* 0x000000640000795d */ /* 0x000fea0003800000 */
[----:B------:R-:W-:-:S05]  /*01a0*/  UMOV UR5, 0x8 ;  /* 0x0000000800057882 */ /* 0x000fca0000000000 */
[----:B------:R-:W-:Y:S04]  /*01b0*/  DEPBAR.LE SB2, 0x36 ;  /* 0x0000ad800000791a */ /* 0x000fe80000000000 */
[----:B------:R-:W2:Y:S02]  /*01c0*/  UTCATOMSWS.FIND_AND_SET.ALIGN UP0, UR5, UR5 ;  /* 0x00000005000575e3 */ /* 0x000ea40008000800 */
[----:B--2---:R-:W-:-:S04]  /*01d0*/  PLOP3.LUT P0, PT, PT, PT, UP0, 0x80, 0x8 ;  /* 0x000000000008781c */ /* 0x004fc80003f0f008 */
[----:B------:R-:W-:-:S04]  /*01e0*/  SEL R2, RZ, 0xffffffff, !P0 ;  /* 0xffffffffff027807 */ /* 0x000fc80004000000 */
[----:B------:R-:W-:Y:S01]  /*01f0*/  ISETP.NE.AND P0, PT, R2, RZ, PT ;  /* 0x000000ff0200720c */ /* 0x000fe20003f05270 */
[----:B------:R-:W-:-:S12]  /*0200*/  IMAD.U32 R2, RZ, RZ, UR5 ;  /* 0x00000005ff027e24 */ /* 0x000fd8000f8e00ff */
[----:B------:R-:W-:Y:S05]  /*0210*/  @!P0 BRA `(.L_x_4) ;  /* 0xfffffffc00dc8947 */ /* 0x000fea000383ffff */
.L_x_3:
[C---:B------:R-:W-:Y:S01]  /*0220*/  VIADD R4, R2.reuse, 0x10 ;  /* 0x0000001002047836 */ /* 0x040fe20000000000 */
[----:B------:R-:W-:Y:S01]  /*0230*/  UMOV UR5, 0x50 ;  /* 0x0000005000057882 */ /* 0x000fe20000000000 */
[----:B------:R-:W-:Y:S01]  /*0240*/  SHF.L.U32 R3, R3, R2, RZ ;  /* 0x0000000203037219 */ /* 0x000fe200000006ff */
[----:B------:R-:W-:Y:S01]  /*0250*/  ULEA UR5, UR6, UR5, 0x18 ;  /* 0x0000000506057291 */ /* 0x000fe2000f8ec0ff */
[----:B------:R-:W-:Y:S01]  /*0260*/  IMAD.SHL.U32 R2, R2, 0x20, RZ ;  /* 0x0000002002027824 */ /* 0x000fe200078e00ff */
[----:B------:R-:W-:-:S04]  /*0270*/  SHF.L.U32 R4, R5, R4, RZ ;  /* 0x0000000405047219 */ /* 0x000fc800000006ff */
[----:B------:R-:W-:-:S05]  /*0280*/  LOP3.LUT R3, R4, R3, RZ, 0xfc, !PT ;  /* 0x0000000304037212 */ /* 0x000fca00078efcff */
[----:B------:R2:W-:Y:S04]  /*0290*/  ATOMS.OR RZ, [UR5], R3 ;  /* 0x00000003ffff798c */ /* 0x0005e8000b000005 */
[----:B------:R2:W-:Y:S01]  /*02a0*/  STS [UR4], R2 ;  /* 0x00000002ff007988 */ /* 0x0005e20008000804 */
[----:B------:R-:W-:Y:S05]  /*02b0*/  BRA `(.L_x_2) ;  /* 0x0000000000107947 */ /* 0x000fea0003800000 */
.L_x_1:
[----:B------:R-:W-:Y:S01]  /*02c0*/  IMAD.MOV.U32 R3, RZ, RZ, -0x1 ;  /* 0xffffffffff037424 */ /* 0x000fe200078e00ff */
[----:B------:R-:W-:-:S04]  /*02d0*/  MOV R2, 0x300 ;  /* 0x0000030000027802 */ /* 0x000fc80000000f00 */
[----:B------:R2:W-:Y:S03]  /*02e0*/  STS [UR4], R3 ;  /* 0x00000003ff007988 */ /* 0x0005e60008000804 */
[----:B-12---:R-:W-:Y:S05]  /*02f0*/  CALL.REL.NOINC `($__internal_1_$__cuda_sm10x_tcgen05_guardrail_trap_phase_invalid_during_alloc) ;  /* 0x0000002400bc7944 */ /* 0x006fea0003c00000 */
.L_x_2:
[----:B------:R-:W-:Y:S05]  /*0300*/  WARPSYNC.ALL ;  /* 0x0000000000007948 */ /* 0x000fea0003800000 */
[----:B------:R-:W-:Y:S01]  /*0310*/  NOP ;  /* 0x0000000000007918 */ /* 0x000fe20000000000 */
.L_x_0:
[----:B------:R-:W3:Y:S08]  /*0320*/  S2UR UR4, SR_CgaCtaId ;  /* 0x00000000000479c3 */ /* 0x000ef00000008800 */
[----:B------:R-:W-:Y:S01]  /*0330*/  BAR.SYNC.DEFER_BLOCKING 0x0 ;  /* 0x0000000000007b1d */ /* 0x000fe20000010000 */
[----:B------:R-:W-:-:S05]  /*0340*/  LOP3.LUT R132, R0, 0xff, RZ, 0xc0, !PT ;  /* 0x000000ff00847812 */ /* 0x000fca00078ec0ff */
[----:B------:R-:W-:Y:S02]  /*0350*/  UMOV UR8, 0x400 ;  /* 0x0000040000087882 */ /* 0x000fe40000000000 */
[----:B------:R-:W4:Y:S08]  /*0360*/  LDC R10, c[0x0][0x3a0] ;  /* 0x0000e800ff0a7b82 */ /* 0x000f300000000800 */
[----:B------:R-:W5:Y:S01]  /*0370*/  S2UR UR11, SR_CTAID.Y ;  /* 0x00000000000b79c3 */ /* 0x000f620000002600 */
[----:B---3--:R-:W-:-:S09]  /*0380*/  ULEA UR8, UR4, UR8, 0x18 ;  /* 0x0000000804087291 */ /* 0x008fd2000f8ec0ff */
[----:B--2---:R-:W2:Y:S01]  /*0390*/  LDS R3, [UR8] ;  /* 0x00000008ff037984 */ /* 0x004ea20008000800 */
[----:B------:R-:W-:Y:S06]  /*03a0*/  BAR.SYNC.DEFER_BLOCKING 0x0 ;  /* 0x0000000000007b1d */ /* 0x000fec0000010000 */
[----:B------:R-:W-:Y:S05]  /*03b0*/  @P2 BRA `(.L_x_5) ;  /* 0x0000000000182947 */ /* 0x000fea0003800000 */
[----:B------:R-:W-:Y:S01]  /*03c0*/  ELECT P0, URZ, PT ;  /* 0x0000000000ff782f */ /* 0x000fe20003800000 */
[----:B------:R-:W-:Y:S01]  /*03d0*/  IMAD.MOV.U32 R2, RZ, RZ, 0x1 ;  /* 0x00000001ff027424 */ /* 0x000fe200078e00ff */
[----:B------:R-:W-:Y:S01]  /*03e0*/  UMOV UR5, 0x40 ;  /* 0x0000004000057882 */ /* 0x000fe20000000000 */
[----:B------:R-:W-:Y:S01]  /*03f0*/  UVIRTCOUNT.DEALLOC.SMPOOL 0x80 ;  /* 0x000000800000784c */ /* 0x000fe20000000000 */
[----:B------:R-:W-:-:S09]  /*0400*/  ULEA UR5, UR4, UR5, 0x18 ;  /* 0x0000000504057291 */ /* 0x000fd2000f8ec0ff */
[----:B------:R3:W-:Y:S03]  /*0410*/  @P0 STS.U8 [UR5], R2 ;  /* 0x00000002ff000988 */ /* 0x0007e60008000005 */
.L_x_5:
[----:B------:R-:W3:Y:S01]  /*0420*/  S2UR UR4, SR_CTAID.Z ;  /* 0x00000000000479c3 */ /* 0x000ee20000002700 */
[----:B------:R-:W5:Y:S01]  /*0430*/  LDCU UR5, c[0x0][0x370] ;  /* 0x00006e00ff0577ac */ /* 0x000f620008000800 */
[----:B------:R-:W-:Y:S01]  /*0440*/  ISETP.GE.U32.AND P0, PT, R132, 0x20, PT ;  /* 0x000000208400780c */ /* 0x000fe20003f06070 */
[----:B----4-:R-:W-:Y:S01]  /*0450*/  VIADD R5, R10, 0xffffffff ;  /* 0xffffffff0a057836 */ /* 0x010fe20000000000 */
[C---:B------:R-:W-:Y:S01]  /*0460*/  ISETP.NE.U32.AND P3, PT, R132.reuse, RZ, PT ;  /* 0x000000ff8400720c */ /* 0x040fe20003f65070 */
[----:B------:R-:W3:Y:S01]  /*0470*/  LDCU UR6, c[0x0][0x374] ;  /* 0x00006e80ff0677ac */ /* 0x000ee20008000800 */
[----:B------:R-:W-:Y:S01]  /*0480*/  LEA R4, R132, UR8, 0x2 ;  /* 0x0000000884047c11 */ /* 0x000fe2000f8e10ff */
[----:B------:R-:W-:Y:S01]  /*0490*/  BSSY.RECONVERGENT B0, `(.L_x_6) ;  /* 0x0000015000007945 */ /* 0x000fe20003800200 */
[----:B------:R-:W5:Y:S01]  /*04a0*/  S2UR UR31, SR_CTAID.X ;  /* 0x00000000001f79c3 */ /* 0x000f620000002500 */
[----:B------:R-:W4:Y:S01]  /*04b0*/  LDCU.64 UR14, c[0x0][0x3c0] ;  /* 0x00007800ff0e77ac */ /* 0x000f220008000a00 */
[----:B--2---:R-:W-:-:S05]  /*04c0*/  R2UR UR27, R3 ;  /* 0x00000000031b72ca */ /* 0x004fca00000e0000 */
[----:B------:R2:W-:Y:S01]  /*04d0*/  @!P0 STS [R4], RZ ;  /* 0x000000ff04008388 */ /* 0x0005e20000000800 */
[----:B------:R-:W1:Y:S01]  /*04e0*/  LDC R6, c[0x0][0x398] ;  /* 0x0000e600ff067b82 */ /* 0x000e620000000800 */
[----:B------:R-:W-:Y:S02]  /*04f0*/  NOP ;  /* 0x0000000000007918 */ /* 0x000fe40000000000 */
[----:B------:R2:W-:Y:S01]  /*0500*/  @!P3 STS [UR8+0x20], R5 ;  /* 0x00002005ff00b988 */ /* 0x0005e20008000808 */
[----:B---3-5:R-:W-:-:S04]  /*0510*/  UIMAD UR4, UR4, UR6, UR11 ;  /* 0x00000006040472a4 */ /* 0x028fc8000f8e020b */
[----:B------:R-:W-:-:S04]  /*0520*/  UIMAD UR4, UR4, UR5, UR31 ;  /* 0x00000005040472a4 */ /* 0x000fc8000f8e021f */
[----:B------:R-:W-:-:S04]  /*0530*/  UIMAD UR4, UR4, 0x180, URZ ;  /* 0x00000180040478a4 */ /* 0x000fc8000f8e02ff */
[----:B----4-:R-:W-:Y:S01]  /*0540*/  UIADD3 UR12, UP0, UPT, UR4, UR14, URZ ;  /* 0x0000000e040c7290 */ /* 0x010fe2000ff1e0ff */
[----:B-1----:R-:W-:-:S03]  /*0550*/  VIADD R6, R6, 0xffffffff ;  /* 0xffffffff06067836 */ /* 0x002fc60000000000 */
[----:B------:R-:W-:Y:S01]  /*0560*/  ULEA.HI.X.SX32 UR13, UR4, UR15, 0x1, UP0 ;  /* 0x0000000f040d7291 */ /* 0x000fe200080f0eff */
[----:B--2---:R-:W-:Y:S11]  /*0570*/  @P3 BRA `(.L_x_7) ;  /* 0x0000000000183947 */ /* 0x004ff60003800000 */
[----:B------:R-:W1:Y:S01]  /*0580*/  LDS R2, [UR8+0x8] ;  /* 0x00000808ff027984 */ /* 0x000e620008000800 */
[----:B------:R-:W2:Y:S01]  /*0590*/  LDC.64 R8, c[0x0][0x380] ;  /* 0x0000e000ff087b82 */ /* 0x000ea20000000a00 */
[----:B------:R-:W-:Y:S02]  /*05a0*/  IMAD.MOV.U32 R3, RZ, RZ, 0x70 ;  /* 0x00000070ff037424 */ /* 0x000fe400078e00ff */
[----:B--2---:R2:W-:Y:S03]  /*05b0*/  STS.64 [UR8], R8 ;  /* 0x00000008ff007988 */ /* 0x0045e60008000a08 */
[----:B-1----:R-:W-:-:S05]  /*05c0*/  LOP3.LUT R2, R2, 0x10, R3, 0xd8, !PT ;  /* 0x0000001002027812 */ /* 0x002fca00078ed803 */
[----:B------:R2:W-:Y:S02]  /*05d0*/  STS [UR8+0x8], R2 ;  /* 0x00000802ff007988 */ /* 0x0005e40008000808 */
.L_x_7:
[----:B------:R-:W-:Y:S05]  /*05e0*/  BSYNC.RECONVERGENT B0 ;  /* 0x0000000000007941 */ /* 0x000fea0003800200 */
.L_x_6:
[----:B------:R-:W-:Y:S04]  /*05f0*/  BSSY.RECONVERGENT B0, `(.L_x_8) ;  /* 0x000000a000007945 */ /* 0x000fe80003800200 */
[----:B------:R-:W-:Y:S05]  /*0600*/  @P3 BRA `(.L_x_9) ;  /* 0x0000000000203947 */ /* 0x000fea0003800000 */
[----:B--2---:R-:W1:Y:S01]  /*0610*/  LDS R2, [UR8+0x34] ;  /* 0x00003408ff027984 */ /* 0x004e620008000800 */
[----:B------:R-:W-:Y:S02]  /*0620*/  IMAD.MOV.U32 R3, RZ, RZ, 0x7f000000 ;  /* 0x7f000000ff037424 */ /* 0x000fe400078e00ff */
[----:B------:R-:W-:Y:S01]  /*0630*/  @!P3 IMAD.MOV.U32 R7, RZ, RZ, 0x7f ;  /* 0x0000007fff07b424 */ /* 0x000fe200078e00ff */
[----:B------:R-:W2:Y:S02]  /*0640*/  @!P3 LDS R8, [UR8+0x38] ;  /* 0x00003808ff08b984 */ /* 0x000ea40008000800 */
[----:B-1----:R-:W-:Y:S02]  /*0650*/  LOP3.LUT R2, R2, 0xff000000, R3, 0xb8, !PT ;  /* 0xff00000002027812 */ /* 0x002fe400078eb803 */
[----:B--2---:R-:W-:-:S03]  /*0660*/  @!P3 LOP3.LUT R3, R8, 0xff, R7, 0xb8, !PT ;  /* 0x000000ff0803b812 */ /* 0x004fc600078eb807 */
[----:B------:R1:W-:Y:S04]  /*0670*/  STS [UR8+0x34], R2 ;  /* 0x00003402ff007988 */ /* 0x0003e80008000808 */
[----:B------:R1:W-:Y:S02]  /*0680*/  @!P3 STS [UR8+0x38], R3 ;  /* 0x00003803ff00b988 */ /* 0x0003e40008000808 */
.L_x_9:
[----:B------:R-:W-:Y:S05]  /*0690*/  BSYNC.RECONVERGENT B0 ;  /* 0x0000000000007941 */ /* 0x000fea0003800200 */
.L_x_8:
[----:B------:R-:W-:Y:S04]  /*06a0*/  BSSY.RECONVERGENT B0, `(.L_x_10) ;  /* 0x000000a000007945 */ /* 0x000fe80003800200 */
[----:B------:R-:W-:Y:S05]  /*06b0*/  @P3 BRA `(.L_x_11) ;  /* 0x0000000000203947 */ /* 0x000fea0003800000 */
[----:B-12---:R-:W1:Y:S01]  /*06c0*/  LDS R2, [UR8+0x1c] ;  /* 0x00001c08ff027984 */ /* 0x006e620008000800 */
[----:B------:R-:W2:Y:S03]  /*06d0*/  LDC.64 R8, c[0x0][0x3a8] ;  /* 0x0000ea00ff087b82 */ /* 0x000ea60000000a00 */
[----:B------:R3:W-:Y:S01]  /*06e0*/  STS [UR8+0x24], R6 ;  /* 0x00002406ff007988 */ /* 0x0007e20008000808 */
[--C-:B--2---:R-:W-:Y:S02]  /*06f0*/  SHF.R.U32.HI R7, RZ, 0x4, R9.reuse ;  /* 0x00000004ff077819 */ /* 0x104fe40000011609 */
[----:B------:R-:W-:-:S05]  /*0700*/  SHF.R.U64 R3, R8, 0x4, R9 ;  /* 0x0000000408037819 */ /* 0x000fca0000001209 */
[----:B------:R3:W-:Y:S01]  /*0710*/  STS [UR8+0xc], R3 ;  /* 0x00000c03ff007988 */ /* 0x0007e20008000808 */
[----:B-1----:R-:W-:-:S05]  /*0720*/  LOP3.LUT R2, R2, 0xf, R7, 0xb8, !PT ;  /* 0x0000000f02027812 */ /* 0x002fca00078eb807 */
[----:B------:R3:W-:Y:S02]  /*0730*/  STS [UR8+0x1c], R2 ;  /* 0x00001c02ff007988 */ /* 0x0007e40008000808 */
.L_x_11:
[----:B------:R-:W-:Y:S05]  /*0740*/  BSYNC.RECONVERGENT B0 ;  /* 0x0000000000007941 */ /* 0x000fea0003800200 */
.L_x_10:
[----:B------:R-:W-:Y:S04]  /*0750*/  BSSY.RECONVERGENT B1, `(.L_x_12) ;  /* 0x000001d000017945 */ /* 0x000fe80003800200 */
[----:B------:R-:W-:Y:S04]  /*0760*/  BSSY.RELIABLE B0, `(.L_x_13) ;  /* 0x0000018000007945 */ /* 0x000fe80003800100 */
[----:B------:R-:W-:Y:S05]  /*0770*/  @P3 BRA `(.L_x_14) ;  /* 0x00000000001c3947 */ /* 0x000fea0003800000 */
[----:B-123--:R-:W1:Y:S02]  /*0780*/  LDS R2, [UR8+0x34] ;  /* 0x00003408ff027984 */ /* 0x00ee640008000800 */
[----:B-1----:R-:W-:-:S05]  /*0790*/  LOP3.LUT R2, R2, 0x7, RZ, 0xb8, !PT ;  /* 0x0000000702027812 */ /* 0x002fca00078eb8ff */
[----:B------:R1:W-:Y:S01]  /*07a0*/  STS [UR8+0x34], R2 ;  /* 0x00003402ff007988 */ /* 0x0003e20008000808 */
[----:B------:R-:W-:Y:S05]  /*07b0*/  @P3 BRA `(.L_x_15) ;  /* 0x00000000001c3947 */ /* 0x000fea0003800000 */
[----:B-1----:R-:W1:Y:S02]  /*07c0*/  LDS R2, [UR8+0x34] ;  /* 0x00003408ff027984 */ /* 0x002e640008000800 */
[----:B-1----:R-:W-:-:S05]  /*07d0*/  LOP3.LUT R2, R2, 0x38, RZ, 0xb8, !PT ;  /* 0x0000003802027812 */ /* 0x002fca00078eb8ff */
[----:B------:R4:W-:Y:S02]  /*07e0*/  STS [UR8+0x34], R2 ;  /* 0x00003402ff007988 */ /* 0x0009e40008000808 */
.L_x_14:
[----:B------:R-:W-:Y:S05]  /*07f0*/  @P3 BRA `(.L_x_16) ;  /* 0x00000000001c3947 */ /* 0x000fea0003800000 */
[----:B-1234-:R-:W1:Y:S02]  /*0800*/  LDS R2, [UR8+0x8] ;  /* 0x00000808ff027984 */ /* 0x01ee640008000800 */
[----:B-1----:R-:W-:-:S05]  /*0810*/  LOP3.LUT R2, R2, 0x780, RZ, 0xb8, !PT ;  /* 0x0000078002027812 */ /* 0x002fca00078eb8ff */
[----:B------:R2:W-:Y:S02]  /*0820*/  STS [UR8+0x8], R2 ;  /* 0x00000802ff007988 */ /* 0x0005e40008000808 */
.L_x_15:
[----:B------:R-:W-:Y:S05]  /*0830*/  @P3 BRA `(.L_x_17) ;  /* 0x0000000000283947 */ /* 0x000fea0003800000 */
[----:B-12---:R-:W1:Y:S02]  /*0840*/  LDS R2, [UR8+0x8] ;  /* 0x00000808ff027984 */ /* 0x006e640008000800 */
[----:B-1----:R-:W-:-:S05]  /*0850*/  LOP3.LUT R2, R2, 0x1800, RZ, 0xb8, !PT ;  /* 0x0000180002027812 */ /* 0x002fca00078eb8ff */
[----:B------:R5:W-:Y:S02]  /*0860*/  STS [UR8+0x8], R2 ;  /* 0x00000802ff007988 */ /* 0x000be40008000808 */
.L_x_16:
[----:B------:R-:W-:Y:S05]  /*0870*/  @P3 BREAK.RELIABLE B0 ;  /* 0x0000000000003942 */ /* 0x000fea0003800100 */
[----:B------:R-:W-:Y:S05]  /*0880*/  @P3 BRA `(.L_x_18) ;  /* 0x0000000000243947 */ /* 0x000fea0003800000 */
[----:B-1-3--:R-:W1:Y:S01]  /*0890*/  LDS R3, [UR8+0x8] ;  /* 0x00000808ff037984 */ /* 0x00ae620008000800 */
[----:B--2-45:R-:W-:-:S05]  /*08a0*/  IMAD.MOV.U32 R2, RZ, RZ, 0x6000 ;  /* 0x00006000ff027424 */ /* 0x034fca00078e00ff */
[----:B-1----:R-:W-:-:S04]  /*08b0*/  LOP3.LUT R2, R3, 0x6000, R2, 0xd8, !PT ;  /* 0x0000600003027812 */ /* 0x002fc800078ed802 */
[----:B------:R-:W-:-:S05]  /*08c0*/  LOP3.LUT R2, R2, 0x400000, RZ, 0xb8, !PT ;  /* 0x0040000002027812 */ /* 0x000fca00078eb8ff */
[----:B------:R3:W-:Y:S02]  /*08d0*/  STS [UR8+0x8], R2 ;  /* 0x00000802ff007988 */ /* 0x0007e40008000808 */
.L_x_17:
[----:B------:R-:W-:Y:S05]  /*08e0*/  BSYNC.RELIABLE B0 ;  /* 0x0000000000007941 */ /* 0x000fea0003800100 */
.L_x_13:
[----:B-123--:R-:W1:Y:S02]  /*08f0*/  @!P3 LDS R2, [UR8+0x8] ;  /* 0x00000808ff02b984 */ /* 0x00ee640008000800 */
[----:B-1----:R-:W-:-:S05]  /*0900*/  @!P3 LOP3.LUT R2, R2, 0x8000, RZ, 0xb8, !PT ;  /* 0x000080000202b812 */ /* 0x002fca00078eb8ff */
[----:B------:R1:W-:Y:S02]  /*0910*/  @!P3 STS [UR8+0x8], R2 ;  /* 0x00000802ff00b988 */ /* 0x0003e40008000808 */
.L_x_18:
[----:B------:R-:W-:Y:S05]  /*0920*/  BSYNC.RECONVERGENT B1 ;  /* 0x0000000000017941 */ /* 0x000fea0003800200 */
.L_x_12:
[----:B------:R-:W-:Y:S05]  /*0930*/  WARPSYNC.ALL ;  /* 0x0000000000007948 */ /* 0x000fea0003800000 */
[----:B------:R-:W-:Y:S01]  /*0940*/  NOP ;  /* 0x0000000000007918 */ /* 0x000fe20000000000 */
[----:B------:R-:W-:Y:S05]  /*0950*/  @P0 BRA `(.L_x_19) ;  /* 0x0000000000300947 */ /* 0x000fea0003800000 */
[----:B-12345:R-:W1:Y:S01]  /*0960*/  S2R R2, SR_LANEID ;  /* 0x0000000000027919 */ /* 0x03ee620000000000 */
[----:B------:R-:W-:Y:S05]  /*0970*/  WARPSYNC.ALL ;  /* 0x0000000000007948 */ /* 0x000fea0003800000 */
[----:B------:R-:W-:Y:S01]  /*0980*/  NOP ;  /* 0x0000000000007918 */ /* 0x000fe20000000000 */
[----:B-1----:R-:W-:-:S05]  /*0990*/  IMAD.SHL.U32 R7, R2, 0x4, RZ ;  /* 0x0000000402077824 */ /* 0x002fca00078e00ff */
[----:B------:R-:W1:Y:S01]  /*09a0*/  LDS R9, [R7+UR8] ;  /* 0x0000000807097984 */ /* 0x000e620008000800 */
[----:B------:R-:W-:-:S05]  /*09b0*/  IADD3 R2, P1, PT, R7, UR12, RZ ;  /* 0x0000000c07027c10 */ /* 0x000fca000ff3e0ff */
[----:B------:R-:W-:-:S05]  /*09c0*/  IMAD.X R3, RZ, RZ, UR13, P1 ;  /* 0x0000000dff037e24 */ /* 0x000fca00088e06ff */
[----:B-1----:R1:W2:Y:S01]  /*09d0*/  ATOMG.E.EXCH.STRONG.GPU PT, RZ, [R2], R9 ;  /* 0x0000000902ff73a8 */ /* 0x0022a200041ee100 */
[----:B------:R-:W-:-:S04]  /*09e0*/  DEPBAR {5,4,3,2,1,0} ;  /* 0x0000003f0000791a */ /* 0x000fc80000000000 */
[----:B------:R-:W3:Y:S02]  /*09f0*/  CCTL.E.C.LDCU.IV.DEEP [UR12] ;  /* 0x000000000c007540 */ /* 0x000ee40009c08000 */
[----:B---3--:R1:W-:Y:S01]  /*0a00*/  UTMACCTL.IV [UR12] ;  /* 0x000000000c0079b9 */ /* 0x0083e20008000000 */
[----:B------:R-:W-:Y:S01]  /*0a10*/  NOP ;  /* 0x0000000000007918 */ /* 0x000fe20000000000 */
.L_x_19:
[----:B------:R-:W-:Y:S05]  /*0a20*/  @P0 BRA `(.L_x_20) ;  /* 0x00000000000c0947 */ /* 0x000fea0003800000 */
[----:B------:R0:W-:Y:S01]  /*0a30*/  UTMACMDFLUSH ;  /* 0x00000000000079b7 */ /* 0x0001e20000000000 */
[----:B------:R-:W-:Y:S05]  /*0a40*/  @P0 BRA `(.L_x_20) ;  /* 0x0000000000040947 */ /* 0x000fea0003800000 */
[----:B------:R-:W-:-:S04]  /*0a50*/  DEPBAR.LE SB0, 0x0 ;  /* 0x000080000000791a */ /* 0x000fc80000000000 */
.L_x_20:
[----:B------:R-:W-:Y:S05]  /*0a60*/  WARPSYNC.ALL ;  /* 0x0000000000007948 */ /* 0x000fea0003800000 */
[----:B------:R-:W-:Y:S01]  /*0a70*/  NOP ;  /* 0x0000000000007918 */ /* 0x000fe20000000000 */
[----:B--2---:R-:W-:Y:S06]  /*0a80*/  BAR.SYNC.DEFER_BLOCKING 0x0 ;  /* 0x0000000000007b1d */ /* 0x004fec0000010000 */
[----:B------:R-:W-:Y:S02]  /*0a90*/  BSSY.RECONVERGENT B1, `(.L_x_21) ;  /* 0x000000b000017945 */ /* 0x000fe40003800200 */
[----:B------:R-:W-:Y:S06]  /*0aa0*/  BAR.SYNC.DEFER_BLOCKING 0x0 ;  /* 0x0000000000007b1d */ /* 0x000fec0000010000 */
[----:B------:R2:W-:Y:S01]  /*0ab0*/  @!P0 STS [R4], RZ ;  /* 0x000000ff04008388 */ /* 0x0005e20000000800 */
[----:B------:R-:W-:Y:S01]  /*0ac0*/  NOP ;  /* 0x0000000000007918 */ /* 0x000fe20000000000 */
[----:B------:R-:W-:Y:S05]  /*0ad0*/  @P3 BRA `(.L_x_22) ;  /* 0x0000000000183947 */ /* 0x000fea0003800000 */
[----:B-1-345:R-:W1:Y:S01]  /*0ae0*/  LDS R2, [UR8+0x8] ;  /* 0x00000808ff027984 */ /* 0x03ae620008000800 */
[----:B------:R-:W3:Y:S01]  /*0af0*/  LDC.64 R8, c[0x0][0x388] ;  /* 0x0000e200ff087b82 */ /* 0x000ee20000000a00 */
[----:B------:R-:W-:Y:S02]  /*0b00*/  IMAD.MOV.U32 R3, RZ, RZ, 0x70 ;  /* 0x00000070ff037424 */ /* 0x000fe400078e00ff */
[----:B---3--:R3:W-:Y:S03]  /*0b10*/  STS.64 [UR8], R8 ;  /* 0x00000008ff007988 */ /* 0x0087e60008000a08 */
[----:B-1----:R-:W-:-:S05]  /*0b20*/  LOP3.LUT R2, R2, 0x10, R3, 0xd8, !PT ;  /* 0x0000001002027812 */ /* 0x002fca00078ed803 */
[----:B------:R3:W-:Y:S02]  /*0b30*/  STS [UR8+0x8], R2 ;  /* 0x00000802ff007988 */ /* 0x0007e40008000808 */
.L_x_22:
[----:B-1----:R-:W-:Y:S05]  /*0b40*/  BSYNC.RECONVERGENT B1 ;  /* 0x0000000000017941 */ /* 0x002fea0003800200 */
.L_x_21:
[----:B------:R-:W-:Y:S04]  /*0b50*/  BSSY.RECONVERGENT B2, `(.L_x_23) ;  /* 0x000000f000027945 */ /* 0x000fe80003800200 */
[----:B------:R-:W-:Y:S04]  /*0b60*/  BSSY.RELIABLE B1, `(.L_x_24) ;  /* 0x000000c000017945 */ /* 0x000fe80003800100 */
[----:B------:R-:W-:Y:S05]  /*0b70*/  @P3 BRA `(.L_x_25) ;  /* 0x0000000000283947 */ /* 0x000fea0003800000 */
[----:B---345:R-:W1:Y:S01]  /*0b80*/  LDS R2, [UR8+0x34] ;  /* 0x00003408ff027984 */ /* 0x038e620008000800 */
[----:B------:R-:W-:Y:S01]  /*0b90*/  IMAD.MOV.U32 R3, RZ, RZ, 0x7f000000 ;  /* 0x7f000000ff037424 */ /* 0x000fe200078e00ff */
[----:B------:R-:W-:Y:S05]  /*0ba0*/  @P3 BREAK.RELIABLE B1 ;  /* 0x0000000000013942 */ /* 0x000fea0003800100 */
[----:B-1----:R-:W-:-:S05]  /*0bb0*/  LOP3.LUT R2, R2, 0xff000000, R3, 0xb8, !PT ;  /* 0xff00000002027812 */ /* 0x002fca00078eb803 */
[----:B------:R1:W-:Y:S01]  /*0bc0*/  STS [UR8+0x34], R2 ;  /* 0x00003402ff007988 */ /* 0x0003e20008000808 */
[----:B------:R-:W-:Y:S05]  /*0bd0*/  @P3 BRA `(.L_x_26) ;  /* 0x0000000000183947 */ /* 0x000fea0003800000 */
[----:B-1----:R-:W1:Y:S01]  /*0be0*/  LDS R2, [UR8+0x38] ;  /* 0x00003808ff027984 */ /* 0x002e620008000800 */
[----:B------:R-:W-:-:S05]  /*0bf0*/  IMAD.MOV.U32 R3, RZ, RZ, 0xff ;  /* 0x000000ffff037424 */ /* 0x000fca00078e00ff */
[----:B-1----:R-:W-:-:S05]  /*0c00*/  LOP3.LUT R2, R2, 0xff, R3, 0xb8, !PT ;  /* 0x000000ff02027812 */ /* 0x002fca00078eb803 */
[----:B------:R1:W-:Y:S02]  /*0c10*/  STS [UR8+0x38], R2 ;  /* 0x00003802ff007988 */ /* 0x0003e40008000808 */
.L_x_25:
[----:B------:R-:W-:Y:S05]  /*0c20*/  BSYNC.RELIABLE B1 ;  /* 0x0000000000017941 */ /* 0x000fea0003800100 */
.L_x_24:
[----:B------:R1:W-:Y:S02]  /*0c30*/  @!P3 STS [UR8+0x20], R5 ;  /* 0x00002005ff00b988 */ /* 0x0003e40008000808 */
.L_x_26:
[----:B------:R-:W-:Y:S05]  /*0c40*/  BSYNC.RECONVERGENT B2 ;  /* 0x0000000000027941 */ /* 0x000fea0003800200 */
.L_x_23:
[----:B------:R-:W-:Y:S05]  /*0c50*/  WARPSYNC.ALL ;  /* 0x0000000000007948 */ /* 0x000fea0003800000 */
[----:B------:R-:W-:Y:S01]  /*0c60*/  NOP ;  /* 0x0000000000007918 */ /* 0x000fe20000000000 */
[----:B-1----:R-:W1:Y:S01]  /*0c70*/  LDC R5, c[0x0][0x39c] ;  /* 0x0000e700ff057b82 */ /* 0x002e620000000800 */
[----:B------:R-:W-:Y:S01]  /*0c80*/  BSSY.RECONVERGENT B2, `(.L_x_27) ;  /* 0x000000b000027945 */ /* 0x000fe20003800200 */
[----:B-1----:R-:W-:-:S03]  /*0c90*/  VIADD R5, R5, 0xffffffff ;  /* 0xffffffff05057836 */ /* 0x002fc60000000000 */
[----:B------:R-:W-:Y:S05]  /*0ca0*/  @P3 BRA `(.L_x_28) ;  /* 0x0000000000203947 */ /* 0x000fea0003800000 */
[----:B---345:R-:W1:Y:S01]  /*0cb0*/  LDS R2, [UR8+0x1c] ;  /* 0x00001c08ff027984 */ /* 0x038e620008000800 */
[----:B------:R-:W3:Y:S03]  /*0cc0*/  LDC.64 R8, c[0x0][0x3b0] ;  /* 0x0000ec00ff087b82 */ /* 0x000ee60000000a00 */
[----:B------:R4:W-:Y:S01]  /*0cd0*/  STS [UR8+0x24], R5 ;  /* 0x00002405ff007988 */ /* 0x0009e20008000808 */
[--C-:B---3--:R-:W-:Y:S02]  /*0ce0*/  SHF.R.U32.HI R7, RZ, 0x4, R9.reuse ;  /* 0x00000004ff077819 */ /* 0x108fe40000011609 */
[----:B------:R-:W-:-:S05]  /*0cf0*/  SHF.R.U64 R3, R8, 0x4, R9 ;  /* 0x0000000408037819 */ /* 0x000fca0000001209 */
[----:B------:R4:W-:Y:S01]  /*0d00*/  STS [UR8+0xc], R3 ;  /* 0x00000c03ff007988 */ /* 0x0009e20008000808 */
[----:B-1----:R-:W-:-:S05]  /*0d10*/  LOP3.LUT R2, R2, 0xf, R7, 0xb8, !PT ;  /* 0x0000000f02027812 */ /* 0x002fca00078eb807 */
[----:B------:R4:W-:Y:S02]  /*0d20*/  STS [UR8+0x1c], R2 ;  /* 0x00001c02ff007988 */ /* 0x0009e40008000808 */
.L_x_28:
[----:B------:R-:W-:Y:S05]  /*0d30*/  BSYNC.RECONVERGENT B2 ;  /* 0x0000000000027941 */ /* 0x000fea0003800200 */
.L_x_27:
[----:B------:R-:W-:Y:S04]  /*0d40*/  BSSY.RECONVERGENT B3, `(.L_x_29) ;  /* 0x000001d000037945 */ /* 0x000fe80003800200 */
[----:B------:R-:W-:Y:S04]  /*0d50*/  BSSY.RELIABLE B2, `(.L_x_30) ;  /* 0x0000018000027945 */ /* 0x000fe80003800100 */
[----:B------:R-:W-:Y:S05]  /*0d60*/  @P3 BRA `(.L_x_31) ;  /* 0x00000000001c3947 */ /* 0x000fea0003800000 */
[----:B---345:R-:W1:Y:S02]  /*0d70*/  LDS R2, [UR8+0x34] ;  /* 0x00003408ff027984 */ /* 0x038e640008000800 */
[----:B-1----:R-:W-:-:S05]  /*0d80*/  LOP3.LUT R2, R2, 0x7, RZ, 0xb8, !PT ;  /* 0x0000000702027812 */ /* 0x002fca00078eb8ff */
[----:B------:R1:W-:Y:S01]  /*0d90*/  STS [UR8+0x34], R2 ;  /* 0x00003402ff007988 */ /* 0x0003e20008000808 */
[----:B------:R-:W-:Y:S05]  /*0da0*/  @P3 BRA `(.L_x_32) ;  /* 0x00000000001c3947 */ /* 0x000fea0003800000 */
[----:B-1----:R-:W1:Y:S02]  /*0db0*/  LDS R2, [UR8+0x34] ;  /* 0x00003408ff027984 */ /* 0x002e640008000800 */
[----:B-1----:R-:W-:-:S05]  /*0dc0*/  LOP3.LUT R2, R2, 0x38, RZ, 0xb8, !PT ;  /* 0x0000003802027812 */ /* 0x002fca00078eb8ff */
[----:B------:R1:W-:Y:S02]  /*0dd0*/  STS [UR8+0x34], R2 ;  /* 0x00003402ff007988 */ /* 0x0003e40008000808 */
.L_x_31:
[----:B------:R-:W-:Y:S05]  /*0de0*/  @P3 BRA `(.L_x_33) ;  /* 0x00000000001c3947 */ /* 0x000fea0003800000 */
[----:B-1-345:R-:W1:Y:S02]  /*0df0*/  LDS R2, [UR8+0x8] ;  /* 0x00000808ff027984 */ /* 0x03ae640008000800 */
[----:B-1----:R-:W-:-:S05]  /*0e00*/  LOP3.LUT R2, R2, 0x780, RZ, 0xb8, !PT ;  /* 0x0000078002027812 */ /* 0x002fca00078eb8ff */
[----:B------:R3:W-:Y:S02]  /*0e10*/  STS [UR8+0x8], R2 ;  /* 0x00000802ff007988 */ /* 0x0007e40008000808 */
.L_x_32:
[----:B------:R-:W-:Y:S05]  /*0e20*/  @P3 BRA `(.L_x_34) ;  /* 0x0000000000283947 */ /* 0x000fea0003800000 */
[----:B-1-3--:R-:W1:Y:S02]  /*0e30*/  LDS R2, [UR8+0x8] ;  /* 0x00000808ff027984 */ /* 0x00ae640008000800 */
[----:B-1----:R-:W-:-:S05]  /*0e40*/  LOP3.LUT R2, R2, 0x1800, RZ, 0xb8, !PT ;  /* 0x0000180002027812 */ /* 0x002fca00078eb8ff */
[----:B------:R1:W-:Y:S02]  /*0e50*/  STS [UR8+0x8], R2 ;  /* 0x00000802ff007988 */ /* 0x0003e40008000808 */
.L_x_33:
[----:B------:R-:W-:Y:S05]  /*0e60*/  @P3 BREAK.RELIABLE B2 ;  /* 0x0000000000023942 */ /* 0x000fea0003800100 */
[----:B------:R-:W-:Y:S05]  /*0e70*/  @P3 BRA `(.L_x_35) ;  /* 0x0000000000243947 */ /* 0x000fea0003800000 */
[----:B-1-345:R-:W1:Y:S01]  /*0e80*/  LDS R2, [UR8+0x8] ;  /* 0x00000808ff027984 */ /* 0x03ae620008000800 */
[----:B------:R-:W-:-:S05]  /*0e90*/  IMAD.MOV.U32 R3, RZ, RZ, 0x6000 ;  /* 0x00006000ff037424 */ /* 0x000fca00078e00ff */
[----:B-1----:R-:W-:-:S04]  /*0ea0*/  LOP3.LUT R2, R2, 0x6000, R3, 0xd8, !PT ;  /* 0x0000600002027812 */ /* 0x002fc800078ed803 */
[----:B------:R-:W-:-:S05]  /*0eb0*/  LOP3.LUT R2, R2, 0x400000, RZ, 0xb8, !PT ;  /* 0x0040000002027812 */ /* 0x000fca00078eb8ff */
[----:B------:R4:W-:Y:S02]  /*0ec0*/  STS [UR8+0x8], R2 ;  /* 0x00000802ff007988 */ /* 0x0009e40008000808 */
.L_x_34:
[----:B------:R-:W-:Y:S05]  /*0ed0*/  BSYNC.RELIABLE B2 ;  /* 0x0000000000027941 */ /* 0x000fea0003800100 */
.L_x_30:
[----:B-1-34-:R-:W1:Y:S02]  /*0ee0*/  @!P3 LDS R2, [UR8+0x8] ;  /* 0x00000808ff02b984 */ /* 0x01ae640008000800 */
[----:B-1----:R-:W-:-:S05]  /*0ef0*/  @!P3 LOP3.LUT R2, R2, 0x8000, RZ, 0xb8, !PT ;  /* 0x000080000202b812 */ /* 0x002fca00078eb8ff */
[----:B------:R1:W-:Y:S02]  /*0f00*/  @!P3 STS [UR8+0x8], R2 ;  /* 0x00000802ff00b988 */ /* 0x0003e40008000808 */
.L_x_35:
[----:B------:R-:W-:Y:S05]  /*0f10*/  BSYNC.RECONVERGENT B3 ;  /* 0x0000000000037941 */ /* 0x000fea0003800200 */
.L_x_29:
[----:B------:R-:W-:Y:S05]  /*0f20*/  WARPSYNC.ALL ;  /* 0x0000000000007948 */ /* 0x000fea0003800000 */
[----:B------:R-:W-:Y:S01]  /*0f30*/  NOP ;  /* 0x0000000000007918 */ /* 0x000fe20000000000 */
[----:B------:R-:W-:-:S04]  /*0f40*/  UIADD3 UR5, UPT, UPT, UR4, 0x80, URZ ;  /* 0x0000008004057890 */ /* 0x000fc8000fffe0ff */
[----:B------:R-:W-:-:S04]  /*0f50*/  UIADD3 UR6, UP0, UPT, UR5, UR14, URZ ;  /* 0x0000000e05067290 */ /* 0x000fc8000ff1e0ff */
[----:B------:R-:W-:Y:S01]  /*0f60*/  ULEA.HI.X.SX32 UR7, UR5, UR15, 0x1, UP0 ;  /* 0x0000000f05077291 */ /* 0x000fe200080f0eff */
[----:B------:R-:W-:Y:S11]  /*0f70*/  @P0 BRA `(.L_x_36) ;  /* 0x0000000000300947 */ /* 0x000ff60003800000 */
[----:B-1-345:R-:W1:Y:S01]  /*0f80*/  S2R R2, SR_LANEID ;  /* 0x0000000000027919 */ /* 0x03ae620000000000 */
[----:B------:R-:W-:Y:S05]  /*0f90*/  WARPSYNC.ALL ;  /* 0x0000000000007948 */ /* 0x000fea0003800000 */
[----:B------:R-:W-:Y:S01]  /*0fa0*/  NOP ;  /* 0x0000000000007918 */ /* 0x000fe20000000000 */
[----:B-1----:R-:W-:-:S05]  /*0fb0*/  IMAD.SHL.U32 R8, R2, 0x4, RZ ;  /* 0x0000000402087824 */ /* 0x002fca00078e00ff */
[----:B------:R-:W1:Y:S01]  /*0fc0*/  LDS R7, [R8+UR8] ;  /* 0x0000000808077984 */ /* 0x000e620008000800 */
[----:B------:R-:W-:-:S05]  /*0fd0*/  IADD3 R2, P1, PT, R8, UR6, RZ ;  /* 0x0000000608027c10 */ /* 0x000fca000ff3e0ff */
[----:B------:R-:W-:-:S05]  /*0fe0*/  IMAD.X R3, RZ, RZ, UR7, P1 ;  /* 0x00000007ff037e24 */ /* 0x000fca00088e06ff */
[----:B-1----:R1:W3:Y:S01]  /*0ff0*/  ATOMG.E.EXCH.STRONG.GPU PT, RZ, [R2], R7 ;  /* 0x0000000702ff73a8 */ /* 0x0022e200041ee100 */
[----:B------:R-:W-:-:S04]  /*1000*/  DEPBAR {5,4,3,2,1,0} ;  /* 0x0000003f0000791a */ /* 0x000fc80000000000 */
[----:B------:R-:W4:Y:S02]  /*1010*/  CCTL.E.C.LDCU.IV.DEEP [UR6] ;  /* 0x0000000006007540 */ /* 0x000f240009c08000 */
[----:B----4-:R1:W-:Y:S01]  /*1020*/  UTMACCTL.IV [UR6] ;  /* 0x00000000060079b9 */ /* 0x0103e20008000000 */
[----:B------:R-:W-:Y:S01]  /*1030*/  NOP ;  /* 0x0000000000007918 */ /* 0x000fe20000000000 */
.L_x_36:
[----:B------:R-:W-:Y:S05]  /*1040*/  @P0 BRA `(.L_x_37) ;  /* 0x00000000000c0947 */ /* 0x000fea0003800000 */
[----:B------:R0:W-:Y:S01]  /*1050*/  UTMACMDFLUSH ;  /* 0x00000000000079b7 */ /* 0x0001e20000000000 */
[----:B------:R-:W-:Y:S05]  /*1060*/  @P0 BRA `(.L_x_37) ;  /* 0x0000000000040947 */ /* 0x000fea0003800000 */
[----:B------:R-:W-:-:S04]  /*1070*/  DEPBAR.LE SB0, 0x0 ;  /* 0x000080000000791a */ /* 0x000fc80000000000 */
.L_x_37:
[----:B------:R-:W-:Y:S05]  /*1080*/  WARPSYNC.ALL ;  /* 0x0000000000007948 */ /* 0x000fea0003800000 */
[----:B------:R-:W-:Y:S01]  /*1090*/  NOP ;  /* 0x0000000000007918 */ /* 0x000fe20000000000 */
[----:B---3--:R-:W-:Y:S06]  /*10a0*/  BAR.SYNC.DEFER_BLOCKING 0x0 ;  /* 0x0000000000007b1d */ /* 0x008fec0000010000 */
[----:B------:R-:W-:Y:S02]  /*10b0*/  BSSY.RECONVERGENT B3, `(.L_x_38) ;  /* 0x000000b000037945 */ /* 0x000fe40003800200 */
[----:B------:R-:W-:Y:S06]  /*10c0*/  BAR.SYNC.DEFER_BLOCKING 0x0 ;  /* 0x0000000000007b1d */ /* 0x000fec0000010000 */
[----:B------:R3:W-:Y:S01]  /*10d0*/  @!P0 STS [R4], RZ ;  /* 0x000000ff04008388 */ /* 0x0007e20000000800 */
[----:B------:R-:W-:Y:S01]  /*10e0*/  NOP ;  /* 0x0000000000007918 */ /* 0x000fe20000000000 */
[----:B------:R-:W-:Y:S05]  /*10f0*/  @P3 BRA `(.L_x_39) ;  /* 0x0000000000183947 */ /* 0x000fea0003800000 */
[----:B-1--45:R-:W1:Y:S01]  /*1100*/  LDS R2, [UR8+0x8] ;  /* 0x00000808ff027984 */ /* 0x032e620008000800 */
[----:B------:R-:W4:Y:S01]  /*1110*/  LDC.64 R8, c[0x0][0x390] ;  /* 0x0000e400ff087b82 */ /* 0x000f220000000a00 */
[----:B------:R-:W-:Y:S02]  /*1120*/  IMAD.MOV.U32 R3, RZ, RZ, 0x70 ;  /* 0x00000070ff037424 */ /* 0x000fe400078e00ff */
[----:B----4-:R4:W-:Y:S03]  /*1130*/  STS.64 [UR8], R8 ;  /* 0x00000008ff007988 */ /* 0x0109e60008000a08 */
[----:B-1----:R-:W-:-:S05]  /*1140*/  LOP3.LUT R2, R2, 0x10, R3, 0xd8, !PT ;  /* 0x0000001002027812 */ /* 0x002fca00078ed803 */
[----:B------:R4:W-:Y:S02]  /*1150*/  STS [UR8+0x8], R2 ;  /* 0x00000802ff007988 */ /* 0x0009e40008000808 */
.L_x_39:
[----:B-1----:R-:W-:Y:S05]  /*1160*/  BSYNC.RECONVERGENT B3 ;  /* 0x0000000000037941 */ /* 0x002fea0003800200 */
.L_x_38:
[----:B------:R-:W-:Y:S04]  /*1170*/  BSSY.RECONVERGENT B4, `(.L_x_40) ;  /* 0x0000033000047945 */ /* 0x000fe80003800200 */
[----:B------:R-:W-:Y:S04]  /*1180*/  BSSY.RELIABLE B3, `(.L_x_41) ;  /* 0x000002e000037945 */ /* 0x000fe80003800100 */
[----:B------:R-:W-:Y:S05]  /*1190*/  @P3 BRA `(.L_x_42) ;  /* 0x0000000000243947 */ /* 0x000fea0003800000 */
[----:B----45:R-:W1:Y:S01]  /*11a0*/  LDS R2, [UR8+0x34] ;  /* 0x00003408ff027984 */ /* 0x030e620008000800 */
[----:B------:R-:W-:-:S05]  /*11b0*/  IMAD.MOV.U32 R3, RZ, RZ, 0x7f000000 ;  /* 0x7f000000ff037424 */ /* 0x000fca00078e00ff */
[----:B-1----:R-:W-:-:S05]  /*11c0*/  LOP3.LUT R2, R2, 0xff000000, R3, 0xb8, !PT ;  /* 0xff00000002027812 */ /* 0x002fca00078eb803 */
[----:B------:R1:W-:Y:S01]  /*11d0*/  STS [UR8+0x34], R2 ;  /* 0x00003402ff007988 */ /* 0x0003e20008000808 */
[----:B------:R-:W-:Y:S05]  /*11e0*/  @P3 BRA `(.L_x_43) ;  /* 0x0000000000183947 */ /* 0x000fea0003800000 */
[----:B-1----:R-:W1:Y:S01]  /*11f0*/  LDS R2, [UR8+0x38] ;  /* 0x00003808ff027984 */ /* 0x002e620008000800 */
[----:B------:R-:W-:-:S05]  /*1200*/  IMAD.MOV.U32 R3, RZ, RZ, 0x7f ;  /* 0x0000007fff037424 */ /* 0x000fca00078e00ff */
[----:B-1----:R-:W-:-:S05]  /*1210*/  LOP3.LUT R2, R2, 0xff, R3, 0xb8, !PT ;  /* 0x000000ff02027812 */ /* 0x002fca00078eb803 */
[----:B------:R1:W-:Y:S02]  /*1220*/  STS [UR8+0x38], R2 ;  /* 0x00003802ff007988 */ /* 0x0003e40008000808 */
.L_x_42:
[----:B------:R-:W-:Y:S05]  /*1230*/  @P3 BRA `(.L_x_44) ;  /* 0x00000000000c3947 */ /* 0x000fea0003800000 */
[----:B------:R1:W-:Y:S02]  /*1240*/  STS [UR8+0x20], R5 ;  /* 0x00002005ff007988 */ /* 0x0003e40008000808 */
.L_x_43:
[----:B------:R-:W-:Y:S05]  /*1250*/  @P3 BRA `(.L_x_45) ;  /* 0x0000000000243947 */ /* 0x000fea0003800000 */
[----:B------:R1:W-:Y:S02]  /*1260*/  STS [UR8+0x24], R6 ;  /* 0x00002406ff007988 */ /* 0x0003e40008000808 */
.L_x_44:
[----:B------:R-:W-:Y:S05]  /*1270*/  @P3 BRA `(.L_x_46) ;  /* 0x00000000002c3947 */ /* 0x000fea0003800000 */
[----:B-1--45:R-:W1:Y:S01]  /*1280*/  LDS R2, [UR8+0x1c] ;  /* 0x00001c08ff027984 */ /* 0x032e620008000800 */
[----:B------:R-:W4:Y:S02]  /*1290*/  LDC.64 R6, c[0x0][0x3b8] ;  /* 0x0000ee00ff067b82 */ /* 0x000f240000000a00 */
[--C-:B----4-:R-:W-:Y:S02]  /*12a0*/  SHF.R.U32.HI R5, RZ, 0x4, R7.reuse ;  /* 0x00000004ff057819 */ /* 0x110fe40000011607 */
[----:B------:R-:W-:-:S05]  /*12b0*/  SHF.R.U64 R3, R6, 0x4, R7 ;  /* 0x0000000406037819 */ /* 0x000fca0000001207 */
[----:B------:R4:W-:Y:S01]  /*12c0*/  STS [UR8+0xc], R3 ;  /* 0x00000c03ff007988 */ /* 0x0009e20008000808 */
[----:B-1----:R-:W-:-:S05]  /*12d0*/  LOP3.LUT R2, R2, 0xf, R5, 0xb8, !PT ;  /* 0x0000000f02027812 */ /* 0x002fca00078eb805 */
[----:B------:R4:W-:Y:S02]  /*12e0*/  STS [UR8+0x1c], R2 ;  /* 0x00001c02ff007988 */ /* 0x0009e40008000808 */
.L_x_45:
[----:B------:R-:W-:Y:S05]  /*12f0*/  @P3 BRA `(.L_x_47) ;  /* 0x00000000001c3947 */ /* 0x000fea0003800000 */
[----:B-1--45:R-:W1:Y:S02]  /*1300*/  LDS R2, [UR8+0x34] ;  /* 0x00003408ff027984 */ /* 0x032e640008000800 */
[----:B-1----:R-:W-:-:S05]  /*1310*/  LOP3.LUT R2, R2, 0x7, RZ, 0xb8, !PT ;  /* 0x0000000702027812 */ /* 0x002fca00078eb8ff */
[----:B------:R1:W-:Y:S02]  /*1320*/  STS [UR8+0x34], R2 ;  /* 0x00003402ff007988 */ /* 0x0003e40008000808 */
.L_x_46:
[----:B------:R-:W-:Y:S05]  /*1330*/  @P3 BRA `(.L_x_48) ;  /* 0x00000000001c3947 */ /* 0x000fea0003800000 */
[----:B-1--45:R-:W1:Y:S02]  /*1340*/  LDS R2, [UR8+0x34] ;  /* 0x00003408ff027984 */ /* 0x032e640008000800 */
[----:B-1----:R-:W-:-:S05]  /*1350*/  LOP3.LUT R2, R2, 0x38, RZ, 0xb8, !PT ;  /* 0x0000003802027812 */ /* 0x002fca00078eb8ff */
[----:B------:R1:W-:Y:S02]  /*1360*/  STS [UR8+0x34], R2 ;  /* 0x00003402ff007988 */ /* 0x0003e40008000808 */
.L_x_47:
[----:B------:R-:W-:Y:S05]  /*1370*/  @P3 BRA `(.L_x_49) ;  /* 0x00000000001c3947 */ /* 0x000fea0003800000 */
[----:B-1--45:R-:W1:Y:S02]  /*1380*/  LDS R2, [UR8+0x8] ;  /* 0x00000808ff027984 */ /* 0x032e640008000800 */
[----:B-1----:R-:W-:-:S05]  /*1390*/  LOP3.LUT R2, R2, 0x780, RZ, 0xb8, !PT ;  /* 0x0000078002027812 */ /* 0x002fca00078eb8ff */
[----:B------:R1:W-:Y:S02]  /*13a0*/  STS [UR8+0x8], R2 ;  /* 0x00000802ff007988 */ /* 0x0003e40008000808 */
.L_x_48:
[----:B------:R-:W-:Y:S05]  /*13b0*/  @P3 BRA `(.L_x_50) ;  /* 0x0000000000283947 */ /* 0x000fea0003800000 */
[----:B-1--45:R-:W1:Y:S02]  /*13c0*/  LDS R2, [UR8+0x8] ;  /* 0x00000808ff027984 */ /* 0x032e640008000800 */
[----:B-1----:R-:W-:-:S05]  /*13d0*/  LOP3.LUT R2, R2, 0x1800, RZ, 0xb8, !PT ;  /* 0x0000180002027812 */ /* 0x002fca00078eb8ff */
[----:B------:R1:W-:Y:S02]  /*13e0*/  STS [UR8+0x8], R2 ;  /* 0x00000802ff007988 */ /* 0x0003e40008000808 */
.L_x_49:
[----:B------:R-:W-:Y:S05]  /*13f0*/  @P3 BREAK.RELIABLE B3 ;  /* 0x0000000000033942 */ /* 0x000fea0003800100 */
[----:B------:R-:W-:Y:S05]  /*1400*/  @P3 BRA `(.L_x_51) ;  /* 0x0000000000243947 */ /* 0x000fea0003800000 */
[----:B-1--45:R-:W1:Y:S01]  /*1410*/  LDS R2, [UR8+0x8] ;  /* 0x00000808ff027984 */ /* 0x032e620008000800 */
[----:B------:R-:W-:-:S05]  /*1420*/  IMAD.MOV.U32 R3, RZ, RZ, 0x6000 ;  /* 0x00006000ff037424 */ /* 0x000fca00078e00ff */
[----:B-1----:R-:W-:-:S04]  /*1430*/  LOP3.LUT R2, R2, 0x6000, R3, 0xd8, !PT ;  /* 0x0000600002027812 */ /* 0x002fc800078ed803 */
[----:B------:R-:W-:-:S05]  /*1440*/  LOP3.LUT R2, R2, 0x400000, RZ, 0xb8, !PT ;  /* 0x0040000002027812 */ /* 0x000fca00078eb8ff */
[----:B------:R1:W-:Y:S02]  /*1450*/  STS [UR8+0x8], R2 ;  /* 0x00000802ff007988 */ /* 0x0003e40008000808 */
.L_x_50:
[----:B------:R-:W-:Y:S05]  /*1460*/  BSYNC.RELIABLE B3 ;  /* 0x0000000000037941 */ /* 0x000fea0003800100 */
.L_x_41:
[----:B-1--45:R-:W1:Y:S02]  /*1470*/  @!P3 LDS R2, [UR8+0x8] ;  /* 0x00000808ff02b984 */ /* 0x032e640008000800 */
[----:B-1----:R-:W-:-:S05]  /*1480*/  @!P3 LOP3.LUT R2, R2, 0x8000, RZ, 0xb8, !PT ;  /* 0x000080000202b812 */ /* 0x002fca00078eb8ff */
[----:B------:R1:W-:Y:S02]  /*1490*/  @!P3 STS [UR8+0x8], R2 ;  /* 0x00000802ff00b988 */ /* 0x0003e40008000808 */
.L_x_51:
[----:B------:R-:W-:Y:S05]  /*14a0*/  BSYNC.RECONVERGENT B4 ;  /* 0x0000000000047941 */ /* 0x000fea0003800200 */
.L_x_40:
[----:B------:R-:W-:Y:S05]  /*14b0*/  WARPSYNC.ALL ;  /* 0x0000000000007948 */ /* 0x000fea0003800000 */
[----:B------:R-:W-:Y:S01]  /*14c0*/  NOP ;  /* 0x0000000000007918 */ /* 0x000fe20000000000 */
[----:B------:R-:W-:-:S04]  /*14d0*/  UIADD3 UR4, UPT, UPT, UR4, 0x100, URZ ;  /* 0x0000010004047890 */ /* 0x000fc8000fffe0ff */
[----:B------:R-:W-:-:S04]  /*14e0*/  UIADD3 UR14, UP0, UPT, UR4, UR14, URZ ;  /* 0x0000000e040e7290 */ /* 0x000fc8000ff1e0ff */
[----:B------:R-:W-:Y:S01]  /*14f0*/  ULEA.HI.X.SX32 UR15, UR4, UR15, 0x1, UP0 ;  /* 0x0000000f040f7291 */ /* 0x000fe200080f0eff */
[----:B------:R-:W-:Y:S11]  /*1500*/  @P0 BRA `(.L_x_52) ;  /* 0x0000000000300947 */ /* 0x000ff60003800000 */
[----:B-1--45:R-:W1:Y:S01]  /*1510*/  S2R R2, SR_LANEID ;  /* 0x0000000000027919 */ /* 0x032e620000000000 */
[----:B------:R-:W-:Y:S05]  /*1520*/  WARPSYNC.ALL ;  /* 0x0000000000007948 */ /* 0x000fea0003800000 */
[----:B------:R-:W-:Y:S01]  /*1530*/  NOP ;  /* 0x0000000000007918 */ /* 0x000fe20000000000 */
[----:B-123--:R-:W-:-:S05]  /*1540*/  IMAD.SHL.U32 R4, R2, 0x4, RZ ;  /* 0x0000000402047824 */ /* 0x00efca00078e00ff */
        /* <DEDUP_REMOVED lines=8> */
.L_x_52:
[----:B------:R-:W-:Y:S05]  /*15d0*/  @P0 BRA `(.L_x_53) ;  /* 0x00000000000c0947 */ /* 0x000fea0003800000 */
[----:B------:R0:W-:Y:S01]  /*15e0*/  UTMACMDFLUSH ;  /* 0x00000000000079b7 */ /* 0x0001e20000000000 */
[----:B------:R-:W-:Y:S05]  /*15f0*/  @P0 BRA `(.L_x_53) ;  /* 0x0000000000040947 */ /* 0x000fea0003800000 */
[----:B------:R-:W-:-:S04]  /*1600*/  DEPBAR.LE SB0, 0x0 ;  /* 0x000080000000791a */ /* 0x000fc80000000000 */
.L_x_53:
[----:B------:R-:W-:Y:S05]  /*1610*/  WARPSYNC.ALL ;  /* 0x0000000000007948 */ /* 0x000fea0003800000 */
[----:B------:R-:W-:Y:S01]  /*1620*/  NOP ;  /* 0x0000000000007918 */ /* 0x000fe20000000000 */
[----:B--2---:R-:W-:Y:S01]  /*1630*/  BAR.SYNC.DEFER_BLOCKING 0x0 ;  /* 0x0000000000007b1d */ /* 0x004fe20000010000 */
[----:B------:R-:W-:Y:S01]  /*1640*/  ISETP.GE.AND P0, PT, R10, 0x1, PT ;  /* 0x000000010a00780c */ /* 0x000fe20003f06270 */
[----:B------:R-:W-:Y:S01]  /*1650*/  USHF.L.U32 UR11, UR11, 0x8, URZ ;  /* 0x000000080b0b7899 */ /* 0x000fe200080006ff */
[----:B-1--45:R-:W-:Y:S01]  /*1660*/  SHF.R.U32.HI R2, RZ, 0x5, R0 ;  /* 0x00000005ff027819 */ /* 0x032fe20000011600 */
[----:B------:R-:W-:-:S02]  /*1670*/  USHF.L.U32 UR31, UR31, 0x7, URZ ;  /* 0x000000071f1f7899 */ /* 0x000fc400080006ff */
[----:B------:R-:W-:Y:S01]  /*1680*/  VOTEU.ALL UP0, P3 ;  /* 0x0000000000ff7886 */ /* 0x000fe20001800000 */
[----:B------:R-:W-:Y:S01]  /*1690*/  UMOV UR4, 0x1 ;  /* 0x0000000100047882 */ /* 0x000fe20000000000 */
[----:B------:R-:W-:Y:S01]  /*16a0*/  VOTEU.ALL UP1, P3 ;  /* 0x0000000000ff7886 */ /* 0x000fe20001820000 */
[----:B------:R-:W-:Y:S02]  /*16b0*/  R2UR UR24, R2 ;  /* 0x00000000021872ca */ /* 0x000fe400000e0000 */
[----:B------:R-:W-:-:S04]  /*16c0*/  @!UP0 UIADD3 UR16, UPT, UPT, -UR4, 0x100000, URZ ;  /* 0x0010000004108890 */ /* 0x000fc8000fffe1ff */
[----:B------:R-:W-:Y:S02]  /*16d0*/  @!UP0 USHF.L.U32 UR17, UR16, 0xb, URZ ;  /* 0x0000000b10118899 */ /* 0x000fe400080006ff */
[----:B------:R-:W-:Y:S02]  /*16e0*/  @!UP0 USHF.L.U32 UR16, UR16, 0x1, URZ ;  /* 0x0000000110108899 */ /* 0x000fe400080006ff */
[----:B------:R-:W-:-:S04]  /*16f0*/  @!UP0 UIADD3 UR4, UPT, UPT, -UR4, 0x100000, URZ ;  /* 0x0010000004048890 */ /* 0x000fc8000fffe1ff */
[----:B------:R-:W-:Y:S02]  /*1700*/  @!UP0 USHF.L.U32 UR5, UR4, 0xb, URZ ;  /* 0x0000000b04058899 */ /* 0x000fe400080006ff */
[----:B------:R-:W-:Y:S01]  /*1710*/  @!UP0 USHF.L.U32 UR4, UR4, 0x1, URZ ;  /* 0x0000000104048899 */ /* 0x000fe200080006ff */
[----:B------:R-:W-:Y:S01]  /*1720*/  VOTEU.ALL UP0, P3 ;  /* 0x0000000000ff7886 */ /* 0x000fe20001800000 */
[----:B------:R-:W1:Y:S04]  /*1730*/  FENCE.VIEW.ASYNC.S ;  /* 0x00000000000073c6 */ /* 0x000e680000000000 */
[----:B-1----:R1:W2:Y:S06]  /*1740*/  @!UP0 SYNCS.EXCH.64 URZ, [UR8+0xc000], UR16 ;  /* 0x00c0001008ff85b2 */ /* 0x0022ac0008000100 */
[----:B------:R1:W4:Y:S01]  /*1750*/  @!UP1 SYNCS.EXCH.64 URZ, [UR8+0xc010], UR4 ;  /* 0x00c0100408ff95b2 */ /* 0x0003220008000100 */
[----:B------:R-:W-:Y:S05]  /*1760*/  @!P0 BRA `(.L_x_54) ;  /* 0x0000000400f88947 */ /* 0x000fea0003800000 */
[----:B--2-4-:R-:W-:Y:S01]  /*1770*/  BAR.SYNC.DEFER_BLOCKING 0x0 ;  /* 0x0000000000007b1d */ /* 0x014fe20000010000 */
[----:B------:R-:W-:Y:S01]  /*1780*/  ELECT P1, URZ, PT ;  /* 0x0000000000ff782f */ /* 0x000fe20003820000 */
[----:B------:R-:W-:Y:S01]  /*1790*/  @!P3 IMAD.MOV.U32 R2, RZ, RZ, 0xc000 ;  /* 0x0000c000ff02b424 */ /* 0x000fe200078e00ff */
[----:B------:R-:W-:Y:S02]  /*17a0*/  UIADD3 UR20, UPT, UPT, UR8, 0x8000, URZ ;  /* 0x0000800008147890 */ /* 0x000fe4000fffe0ff */
[----:B------:R-:W-:Y:S01]  /*17b0*/  ISETP.LT.U32.AND P1, PT, R132, 0x20, P1 ;  /* 0x000000208400780c */ /* 0x000fe20000f21070 */
[----:B------:R-:W-:Y:S01]  /*17c0*/  UMOV UR23, UR31 ;  /* 0x0000001f00177c82 */ /* 0x000fe20008000000 */
[----:B------:R-:W-:Y:S01]  /*17d0*/  ELECT P0, URZ, PT ;  /* 0x0000000000ff782f */ /* 0x000fe20003800000 */
[----:B------:R-:W-:-:S03]  /*17e0*/  USHF.R.U32.HI UR18, URZ, 0x4, UR8 ;  /* 0x00000004ff127899 */ /* 0x000fc60008011608 */
[----:B------:R-:W-:Y:S01]  /*17f0*/  ISETP.LT.U32.AND P0, PT, R132, 0x20, P0 ;  /* 0x000000208400780c */ /* 0x000fe20000701070 */
[----:B-1----:R-:W-:Y:S02]  /*1800*/  USHF.R.U32.HI UR16, URZ, 0x4, UR20 ;  /* 0x00000004ff107899 */ /* 0x002fe40008011614 */
[----:B------:R-:W-:Y:S02]  /*1810*/  USGXT.U32 UR18, UR18, 0xe ;  /* 0x0000000e1212789a */ /* 0x000fe40008000000 */
[----:B------:R-:W-:Y:S02]  /*1820*/  USGXT.U32 UR16, UR16, 0xe ;  /* 0x0000000e1010789a */ /* 0x000fe40008000000 */
[----:B------:R-:W-:Y:S01]  /*1830*/  VOTEU.ANY UP0, P1 ;  /* 0x0000000000ff7886 */ /* 0x000fe20000800100 */
[----:B------:R-:W-:Y:S01]  /*1840*/  VOTEU.ANY UP2, P1 ;  /* 0x0000000000ff7886 */ /* 0x000fe20000840100 */
[----:B------:R-:W-:Y:S01]  /*1850*/  UMOV UR19, 0x40004040 ;  /* 0x4000404000137882 */ /* 0x000fe20000000000 */
[----:B------:R-:W-:-:S02]  /*1860*/  UMOV UR17, 0x40004040 ;  /* 0x4000404000117882 */ /* 0x000fc40000000000 */
[----:B------:R-:W-:Y:S02]  /*1870*/  @UP0 UIADD3 UR21, UPT, UPT, UR8, 0xc000, URZ ;  /* 0x0000c00008150890 */ /* 0x000fe4000fffe0ff */
[----:B------:R1:W-:Y:S01]  /*1880*/  @!P3 SYNCS.ARRIVE.TRANS64 RZ, [UR8+0xc000], R2 ;  /* 0x00c00002ffffb9a7 */ /* 0x0003e20008000008 */
[----:B------:R-:W-:Y:S01]  /*1890*/  @UP0 UMOV UR22, URZ ;  /* 0x000000ff00160c82 */ /* 0x000fe20008000000 */
[----:B------:R-:W-:Y:S06]  /*18a0*/  BAR.SYNC.DEFER_BLOCKING 0x0 ;  /* 0x0000000000007b1d */ /* 0x000fec0000010000 */
[----:B------:R-:W-:Y:S01]  /*18b0*/  VOTEU.ANY UP1, P0 ;  /* 0x0000000000ff7886 */ /* 0x000fe20000020100 */
[----:B------:R-:W-:-:S04]  /*18c0*/  VOTEU.ANY UP3, P0 ;  /* 0x0000000000ff7886 */ /* 0x000fc80000060100 */
[----:B------:R-:W-:Y:S01]  /*18d0*/  @UP1 UIADD3 UR4, UPT, UPT, UR8, 0xc000, URZ ;  /* 0x0000c00008041890 */ /* 0x000fe2000fffe0ff */
[----:B------:R-:W-:-:S06]  /*18e0*/  @UP1 UMOV UR10, URZ ;  /* 0x000000ff000a1c82 */ /* 0x000fcc0008000000 */
[----:B------:R-:W-:Y:S01]  /*18f0*/  @UP3 UMOV UR9, UR4 ;  /* 0x0000000400093c82 */ /* 0x000fe20008000000 */
[----:B------:R-:W-:Y:S01]  /*1900*/  UMOV UR4, URZ ;  /* 0x000000ff00047c82 */ /* 0x000fe20008000000 */
[----:B------:R2:W-:Y:S01]  /*1910*/  @UP2 UTMALDG.2D [UR20], [UR12] ;  /* 0x000000140c0025b4 */ /* 0x0005e20008008000 */
[----:B------:R4:W-:Y:S06]  /*1920*/  MEMBAR.ALL.CTA ;  /* 0x0000000000007992 */ /* 0x0009ec0000008000 */
[----:B----4-:R-:W4:Y:S01]  /*1930*/  FENCE.VIEW.ASYNC.S ;  /* 0x00000000000073c6 */ /* 0x010f220000000000 */
[----:B--2---:R-:W-:-:S02]  /*1940*/  UIADD3 UR20, UP1, UPT, UR18, 0x2, URZ ;  /* 0x0000000212147890 */ /* 0x004fc4000ff3e0ff */
[----:B------:R-:W-:Y:S02]  /*1950*/  UIADD3 UR22, UP0, UPT, UR16, 0x2, URZ ;  /* 0x0000000210167890 */ /* 0x000fe4000ff1e0ff */
[----:B------:R-:W-:Y:S02]  /*1960*/  UIADD3.X UR21, UPT, UPT, UR4, 0x40004040, URZ, UP1, !UPT ;  /* 0x4000404004157890 */ /* 0x000fe40008ffe4ff */
[----:B------:R-:W-:Y:S02]  /*1970*/  UIADD3.X UR23, UPT, UPT, UR4, 0x40004040, URZ, UP0, !UPT ;  /* 0x4000404004177890 */ /* 0x000fe400087fe4ff */
[----:B------:R-:W-:Y:S02]  /*1980*/  UIADD3.64 UR34, UPT, UPT, UR20, 0x2, URZ ;  /* 0x0000000214227897 */ /* 0x000fe4000fffe0ff */
[----:B------:R-:W-:Y:S02]  /*1990*/  UIADD3.64 UR38, UPT, UPT, UR20, 0x4, URZ ;  /* 0x0000000414267897 */ /* 0x000fe4000fffe0ff */
[----:B------:R-:W-:Y:S01]  /*19a0*/  UIADD3.64 UR32, UPT, UPT, UR22, 0x2, URZ ;  /* 0x0000000216207897 */ /* 0x000fe2000fffe0ff */
[----:B----4-:R-:W-:Y:S01]  /*19b0*/  BAR.SYNC.DEFER_BLOCKING 0x0 ;  /* 0x0000000000007b1d */ /* 0x010fe20000010000 */
[----:B------:R-:W-:-:S02]  /*19c0*/  UIADD3.64 UR36, UPT, UPT, UR22, 0x4, URZ ;  /* 0x0000000416247897 */ /* 0x000fc4000fffe0ff */
[----:B------:R-:W-:-:S03]  /*19d0*/  UISETP.NE.U32.AND UP0, UPT, UR24, URZ, UPT ;  /* 0x000000ff1800728c */ /* 0x000fc6000bf05070 */
[----:B------:R1:W-:Y:S02]  /*19e0*/  @UP3 UTMALDG.2D [UR8], [UR6] ;  /* 0x00000008060035b4 */ /* 0x0003e40008008000 */
[----:B------:R-:W-:Y:S06]  /*19f0*/  BAR.SYNC.DEFER_BLOCKING 0x0 ;  /* 0x0000000000007b1d */ /* 0x000fec0000010000 */
[----:B------:R-:W2:Y:S02]  /*1a00*/  SYNCS.PHASECHK.TRANS64.TRYWAIT P0, [UR8+0xc000], RZ ;  /* 0x00c000ffff0075a7 */ /* 0x000ea40008001108 */
[----:B-12---:R-:W-:Y:S05]  /*1a10*/  @!P0 BRA `(.L_x_55) ;  /* 0x0000000c00b88947 */ /* 0x006fea0003800000 */
.L_x_67:
[----:B------:R-:W-:Y:S05]  /*1a20*/  BRA.U UP0, `(.L_x_56) ;  /* 0x0000000100347547 */ /* 0x000fea000b800000 */
[----:B------:R-:W-:Y:S01]  /*1a30*/  UMOV UR4, 0x0 ;  /* 0x0000000000047882 */ /* 0x000fe20000000000 */
[----:B------:R-:W-:Y:S01]  /*1a40*/  UMOV UR5, 0x8400010 ;  /* 0x0840001000057882 */ /* 0x000fe20000000000 */
[----:B------:R-:W-:Y:S01]  /*1a50*/  UMOV UR28, 0x0 ;  /* 0x00000000001c7882 */ /* 0x000fe20000000000 */
[----:B------:R-:W-:Y:S01]  /*1a60*/  UMOV UR29, 0x8400010 ;  /* 0x08400010001d7882 */ /* 0x000fe20000000000 */
[----:B------:R-:W-:Y:S01]  /*1a70*/  UMOV UR40, 0x0 ;  /* 0x0000000000287882 */ /* 0x000fe20000000000 */
[----:B------:R-:W-:Y:S01]  /*1a80*/  UMOV UR41, 0x8400010 ;  /* 0x0840001000297882 */ /* 0x000fe20000000000 */
[----:B------:R1:W-:Y:S01]  /*1a90*/  UTCQMMA gdesc[UR16], gdesc[UR18], tmem[UR27], tmem[UR4], idesc[UR5], !UPT ;  /* 0x00ff0412100075ea */ /* 0x0003e2000f80031b */
[----:B------:R-:W-:Y:S01]  /*1aa0*/  UMOV UR42, 0x0 ;  /* 0x00000000002a7882 */ /* 0x000fe20000000000 */
[----:B------:R-:W-:Y:S01]  /*1ab0*/  UMOV UR43, 0x8400010 ;  /* 0x08400010002b7882 */ /* 0x000fe20000000000 */
[----:B------:R1:W-:Y:S01]  /*1ac0*/  UTCQMMA gdesc[UR22], gdesc[UR20], tmem[UR27], tmem[UR28], idesc[UR29], UPT ;  /* 0x00ff1c14160075ea */ /* 0x0003e2000b80031b */
[----:B------:R1:W-:Y:S01]  /*1ad0*/  UTCQMMA gdesc[UR32], gdesc[UR34], tmem[UR27], tmem[UR40], idesc[UR41], UPT ;  /* 0x00ff2822200075ea */ /* 0x0003e2000b80031b */
[----:B------:R1:W-:Y:S01]  /*1ae0*/  UTCQMMA gdesc[UR36], gdesc[UR38], tmem[UR27], tmem[UR42], idesc[UR43], UPT ;  /* 0x00ff2a26240075ea */ /* 0x0003e2000b80031b */
[----:B------:R-:W-:Y:S01]  /*1af0*/  NOP ;  /* 0x0000000000007918 */ /* 0x000fe20000000000 */
.L_x_56:
[----:B------:R-:W-:Y:S01]  /*1b00*/  ELECT P0, URZ, PT ;  /* 0x0000000000ff782f */ /* 0x000fe20003800000 */
[----:B-1----:R-:W-:-:S03]  /*1b10*/  UIADD3 UR4, UPT, UPT, UR8, 0xc010, URZ ;  /* 0x0000c01008047890 */ /* 0x002fc6000fffe0ff */
[----:B------:R-:W-:Y:S01]  /*1b20*/  ISETP.LT.U32.AND P0, PT, R132, 0x20, P0 ;  /* 0x000000208400780c */ /* 0x000fe20000701070 */
[----:B------:R-:W-:-:S12]  /*1b30*/  UMOV UR5, URZ ;  /* 0x000000ff00057c82 */ /* 0x000fd80008000000 */
[----:B------:R-:W-:Y:S01]  /*1b40*/  VOTEU.ANY UP0, P0 ;  /* 0x0000000000ff7886 */ /* 0x000fe20000000100 */
[----:B------:R-:W-:Y:S01]  /*1b50*/  VOTEU.ANY UP1, P0 ;  /* 0x0000000000ff7886 */ /* 0x000fe20000020100 */
[----:B------:R-:W-:-:S03]  /*1b60*/  ISETP.GE.U32.AND P0, PT, R10, 0x81, PT ;  /* 0x000000810a00780c */ /* 0x000fc60003f06070 */
[----:B------:R-:W-:Y:S02]  /*1b70*/  @UP0 UMOV UR9, UR4 ;  /* 0x0000000400090c82 */ /* 0x000fe40008000000 */
[----:B------:R1:W-:Y:S01]  /*1b80*/  @UP1 UTCBAR [UR9], URZ ;  /* 0x000000ff090013e9 */ /* 0x0003e200080000ff */
[----:B------:R-:W-:Y:S06]  /*1b90*/  BAR.SYNC.DEFER_BLOCKING 0x0 ;  /* 0x0000000000007b1d */ /* 0x000fec0000010000 */
[----:B------:R-:W2:Y:S02]  /*1ba0*/  SYNCS.PHASECHK.TRANS64.TRYWAIT P1, [UR8+0xc010], RZ ;  /* 0x00c010ffff0075a7 */ /* 0x000ea40008021108 */
[----:B-12---:R-:W-:Y:S05]  /*1bb0*/  @!P1 BRA `(.L_x_57) ;  /* 0x0000000c005c9947 */ /* 0x006fea0003800000 */
.L_x_68:
[----:B------:R-:W-:Y:S05]  /*1bc0*/  @!P0 BRA `(.L_x_54) ;  /* 0x0000000000e08947 */ /* 0x000fea0003800000 */
[----:B------:R-:W-:Y:S01]  /*1bd0*/  IMAD.MOV.U32 R2, RZ, RZ, 0x1 ;  /* 0x00000001ff027424 */ /* 0x000fe200078e00ff */
[----:B------:R-:W1:Y:S01]  /*1be0*/  LDCU UR25, c[0x0][0x3a0] ;  /* 0x00007400ff1977ac */ /* 0x000e620008000800 */
[----:B------:R-:W-:-:S05]  /*1bf0*/  UMOV UR30, 0x80 ;  /* 0x00000080001e7882 */ /* 0x000fca0000000000 */
.L_x_61:
[----:B------:R-:W-:Y:S01]  /*1c00*/  BAR.SYNC.DEFER_BLOCKING 0x0 ;  /* 0x0000000000007b1d */ /* 0x000fe20000010000 */
[----:B------:R-:W-:Y:S01]  /*1c10*/  ELECT P1, URZ, PT ;  /* 0x0000000000ff782f */ /* 0x000fe20003820000 */
[----:B------:R-:W-:Y:S01]  /*1c20*/  @!P3 IMAD.MOV.U32 R3, RZ, RZ, 0xc000 ;  /* 0x0000c000ff03b424 */ /* 0x000fe200078e00ff */
[----:B------:R-:W-:Y:S02]  /*1c30*/  ELECT P0, URZ, PT ;  /* 0x0000000000ff782f */ /* 0x000fe40003800000 */
[C---:B------:R-:W-:Y:S01]  /*1c40*/  ISETP.LT.U32.AND P1, PT, R132.reuse, 0x20, P1 ;  /* 0x000000208400780c */ /* 0x040fe20000f21070 */
[----:B------:R-:W-:Y:S01]  /*1c50*/  UMOV UR10, UR30 ;  /* 0x0000001e000a7c82 */ /* 0x000fe20008000000 */
[----:B------:R-:W-:-:S11]  /*1c60*/  ISETP.LT.U32.AND P0, PT, R132, 0x20, P0 ;  /* 0x000000208400780c */ /* 0x000fd60000701070 */
[----:B------:R-:W-:Y:S02]  /*1c70*/  VOTEU.ANY UP0, P1 ;  /* 0x0000000000ff7886 */ /* 0x000fe40000800100 */
[----:B------:R-:W-:-:S03]  /*1c80*/  VOTEU.ANY UP1, P0 ;  /* 0x0000000000ff7886 */ /* 0x000fc60000020100 */
[----:B--2---:R-:W-:Y:S02]  /*1c90*/  @UP0 UIADD3 UR28, UPT, UPT, UR8, 0x8000, URZ ;  /* 0x00008000081c0890 */ /* 0x004fe4000fffe0ff */
[----:B------:R2:W-:Y:S01]  /*1ca0*/  @!P3 SYNCS.ARRIVE.TRANS64 RZ, [UR8+0xc000], R3 ;  /* 0x00c00003ffffb9a7 */ /* 0x0005e20008000008 */
[----:B------:R-:W-:Y:S01]  /*1cb0*/  @UP0 UIADD3 UR29, UPT, UPT, UR8, 0xc000, URZ ;  /* 0x0000c000081d0890 */ /* 0x000fe2000fffe0ff */
[----:B------:R-:W-:Y:S01]  /*1cc0*/  VOTEU.ANY UP0, P1 ;  /* 0x0000000000ff7886 */ /* 0x000fe20000800100 */
[----:B------:R-:W-:Y:S01]  /*1cd0*/  BAR.SYNC.DEFER_BLOCKING 0x0 ;  /* 0x0000000000007b1d */ /* 0x000fe20000010000 */
[----:B------:R-:W-:Y:S01]  /*1ce0*/  @UP1 UIADD3 UR9, UPT, UPT, UR8, 0xc000, URZ ;  /* 0x0000c00008091890 */ /* 0x000fe2000fffe0ff */
[----:B--2---:R-:W-:-:S04]  /*1cf0*/  IMAD.U32 R3, R2, -0x80000000, RZ ;  /* 0x8000000002037824 */ /* 0x004fc800078e00ff */
[----:B------:R-:W-:Y:S01]  /*1d00*/  VOTEU.ANY UP1, P0 ;  /* 0x0000000000ff7886 */ /* 0x000fe20000020100 */
[----:B------:R2:W-:Y:S01]  /*1d10*/  @UP0 UTMALDG.2D [UR28], [UR12] ;  /* 0x0000001c0c0005b4 */ /* 0x0005e20008008000 */
[----:B------:R-:W-:Y:S01]  /*1d20*/  UISETP.NE.U32.AND UP0, UPT, UR24, URZ, UPT ;  /* 0x000000ff1800728c */ /* 0x000fe2000bf05070 */
[----:B------:R4:W-:Y:S06]  /*1d30*/  MEMBAR.ALL.CTA ;  /* 0x0000000000007992 */ /* 0x0009ec0000008000 */
[----:B----4-:R-:W4:Y:S02]  /*1d40*/  FENCE.VIEW.ASYNC.S ;  /* 0x00000000000073c6 */ /* 0x010f240000000000 */
[----:B----4-:R-:W-:Y:S06]  /*1d50*/  BAR.SYNC.DEFER_BLOCKING 0x0 ;  /* 0x0000000000007b1d */ /* 0x010fec0000010000 */
[----:B------:R2:W-:Y:S02]  /*1d60*/  @UP1 UTMALDG.2D [UR8], [UR6] ;  /* 0x00000008060015b4 */ /* 0x0005e40008008000 */
[----:B------:R-:W-:Y:S06]  /*1d70*/  BAR.SYNC.DEFER_BLOCKING 0x0 ;  /* 0x0000000000007b1d */ /* 0x000fec0000010000 */
[----:B------:R-:W4:Y:S02]  /*1d80*/  SYNCS.PHASECHK.TRANS64.TRYWAIT P0, [UR8+0xc000], R3 ;  /* 0x00c00003ff0075a7 */ /* 0x000f240008001108 */
[----:B--2-4-:R-:W-:Y:S05]  /*1d90*/  @!P0 BRA `(.L_x_58) ;  /* 0x0000000800f08947 */ /* 0x014fea0003800000 */
.L_x_69:
[----:B------:R-:W-:Y:S05]  /*1da0*/  BRA.U UP0, `(.L_x_59) ;  /* 0x0000000100347547 */ /* 0x000fea000b800000 */
[----:B------:R-:W-:Y:S01]  /*1db0*/  UMOV UR28, 0x0 ;  /* 0x00000000001c7882 */ /* 0x000fe20000000000 */
[----:B------:R-:W-:Y:S01]  /*1dc0*/  UMOV UR29, 0x8400010 ;  /* 0x08400010001d7882 */ /* 0x000fe20000000000 */
[----:B------:R-:W-:Y:S01]  /*1dd0*/  UMOV UR40, 0x0 ;  /* 0x0000000000287882 */ /* 0x000fe20000000000 */
[----:B------:R-:W-:Y:S01]  /*1de0*/  UMOV UR41, 0x8400010 ;  /* 0x0840001000297882 */ /* 0x000fe20000000000 */
[----:B------:R-:W-:Y:S01]  /*1df0*/  UMOV UR42, 0x0 ;  /* 0x00000000002a7882 */ /* 0x000fe20000000000 */
[----:B------:R-:W-:Y:S01]  /*1e00*/  UMOV UR43, 0x8400010 ;  /* 0x08400010002b7882 */ /* 0x000fe20000000000 */
[----:B------:R2:W-:Y:S01]  /*1e10*/  UTCQMMA gdesc[UR16], gdesc[UR18], tmem[UR27], tmem[UR28], idesc[UR29], UPT ;  /* 0x00ff1c12100075ea */ /* 0x0005e2000b80031b */
[----:B------:R-:W-:Y:S01]  /*1e20*/  UMOV UR44, 0x0 ;  /* 0x00000000002c7882 */ /* 0x000fe20000000000 */
[----:B------:R-:W-:Y:S01]  /*1e30*/  UMOV UR45, 0x8400010 ;  /* 0x08400010002d7882 */ /* 0x000fe20000000000 */
[----:B------:R2:W-:Y:S01]  /*1e40*/  UTCQMMA gdesc[UR22], gdesc[UR20], tmem[UR27], tmem[UR40], idesc[UR41], UPT ;  /* 0x00ff2814160075ea */ /* 0x0005e2000b80031b */
[----:B------:R2:W-:Y:S01]  /*1e50*/  UTCQMMA gdesc[UR32], gdesc[UR34], tmem[UR27], tmem[UR42], idesc[UR43], UPT ;  /* 0x00ff2a22200075ea */ /* 0x0005e2000b80031b */
[----:B------:R2:W-:Y:S01]  /*1e60*/  UTCQMMA gdesc[UR36], gdesc[UR38], tmem[UR27], tmem[UR44], idesc[UR45], UPT ;  /* 0x00ff2c26240075ea */ /* 0x0005e2000b80031b */
[----:B------:R-:W-:Y:S01]  /*1e70*/  NOP ;  /* 0x0000000000007918 */ /* 0x000fe20000000000 */
.L_x_59:
[----:B------:R-:W-:-:S04]  /*1e80*/  ELECT P0, URZ, PT ;  /* 0x0000000000ff782f */ /* 0x000fc80003800000 */
[----:B------:R-:W-:-:S13]  /*1e90*/  ISETP.LT.U32.AND P0, PT, R132, 0x20, P0 ;  /* 0x000000208400780c */ /* 0x000fda0000701070 */
[----:B------:R-:W-:Y:S01]  /*1ea0*/  VOTEU.ANY UP0, P0 ;  /* 0x0000000000ff7886 */ /* 0x000fe20000000100 */
[----:B------:R-:W-:-:S04]  /*1eb0*/  VOTEU.ANY UP1, P0 ;  /* 0x0000000000ff7886 */ /* 0x000fc80000020100 */
[----:B------:R-:W-:Y:S02]  /*1ec0*/  @UP0 UMOV UR9, UR4 ;  /* 0x0000000400090c82 */ /* 0x000fe40008000000 */
[----:B------:R4:W-:Y:S01]  /*1ed0*/  @UP1 UTCBAR [UR9], URZ ;  /* 0x000000ff090013e9 */ /* 0x0009e200080000ff */
[----:B------:R-:W-:Y:S06]  /*1ee0*/  BAR.SYNC.DEFER_BLOCKING 0x0 ;  /* 0x0000000000007b1d */ /* 0x000fec0000010000 */
[----:B------:R-:W5:Y:S02]  /*1ef0*/  SYNCS.PHASECHK.TRANS64.TRYWAIT P0, [UR8+0xc010], R3 ;  /* 0x00c01003ff0075a7 */ /* 0x000f640008001108 */
[----:B----45:R-:W-:Y:S05]  /*1f00*/  @!P0 BRA `(.L_x_60) ;  /* 0x0000000800a08947 */ /* 0x030fea0003800000 */
.L_x_70:
[----:B------:R-:W-:Y:S01]  /*1f10*/  UIADD3 UR30, UPT, UPT, UR30, 0x80, URZ ;  /* 0x000000801e1e7890 */ /* 0x000fe2000fffe0ff */
[----:B------:R-:W-:-:S03]  /*1f20*/  LOP3.LUT R2, R2, 0x1, RZ, 0x3c, !PT ;  /* 0x0000000102027812 */ /* 0x000fc600078e3cff */
[----:B-1----:R-:W-:-:S09]  /*1f30*/  UISETP.GE.AND UP0, UPT, UR30, UR25, UPT ;  /* 0x000000191e00728c */ /* 0x002fd2000bf06270 */
[----:B------:R-:W-:Y:S05]  /*1f40*/  BRA.U !UP0, `(.L_x_61) ;  /* 0xfffffffd082c7547 */ /* 0x000fea000b83ffff */
.L_x_54:
[----:B--2-4-:R-:W-:Y:S06]  /*1f50*/  BAR.SYNC.DEFER_BLOCKING 0x0 ;  /* 0x0000000000007b1d */ /* 0x014fec0000010000 */
[----:B------:R-:W-:Y:S04]  /*1f60*/  BSSY.RECONVERGENT B4, `(.L_x_62) ;  /* 0x0000004000047945 */ /* 0x000fe80003800200 */
[----:B------:R-:W-:Y:S05]  /*1f70*/  @P3 BRA `(.L_x_63) ;  /* 0x0000000000083947 */ /* 0x000fea0003800000 */
[----:B------:R-:W2:Y:S02]  /*1f80*/  SYNCS.CCTL.IV [UR8+0xc000] ;  /* 0x00c00000ff0079b1 */ /* 0x000ea40008000008 */
[----:B--2---:R-:W2:Y:S02]  /*1f90*/  SYNCS.CCTL.IV [UR8+0xc010] ;  /* 0x00c01000ff0079b1 */ /* 0x004ea40008000008 */
.L_x_63:
[----:B-1----:R-:W-:Y:S05]  /*1fa0*/  BSYNC.RECONVERGENT B4 ;  /* 0x0000000000047941 */ /* 0x002fea0003800200 */
.L_x_62:
[----:B------:R-:W-:Y:S01]  /*1fb0*/  USHF.L.U32 UR4, UR24, 0x15, URZ ;  /* 0x0000001518047899 */ /* 0x000fe200080006ff */
[C---:B------:R-:W-:Y:S01]  /*1fc0*/  IMAD.SHL.U32 R2, R0.reuse, 0x80, RZ ;  /* 0x0000008000027824 */ /* 0x040fe200078e00ff */
[----:B------:R-:W-:Y:S01]  /*1fd0*/  USHF.L.U32 UR5, UR24, 0x5, URZ ;  /* 0x0000000518057899 */ /* 0x000fe200080006ff */
[----:B------:R-:W-:Y:S01]  /*1fe0*/  IMAD.SHL.U32 R3, R0, 0x10, RZ ;  /* 0x0000001000037824 */ /* 0x000fe200078e00ff */
[----:B------:R-:W-:Y:S02]  /*1ff0*/  ULOP3.LUT UR4, UR4, 0x600000, URZ, 0xc0, !UPT ;  /* 0x0060000004047892 */ /* 0x000fe4000f8ec0ff */
[----:B------:R-:W-:Y:S01]  /*2000*/  ULOP3.LUT UR5, UR5, 0x80, URZ, 0xc0, !UPT ;  /* 0x0000008005057892 */ /* 0x000fe2000f8ec0ff */
[----:B------:R-:W-:Y:S02]  /*2010*/  LOP3.LUT R2, R2, 0x7f80, RZ, 0xc0, !PT ;  /* 0x00007f8002027812 */ /* 0x000fe400078ec0ff */
[----:B------:R-:W-:Y:S01]  /*2020*/  ELECT P0, URZ, PT ;  /* 0x0000000000ff782f */ /* 0x000fe20003800000 */
[----:B------:R-:W-:Y:S01]  /*2030*/  UIADD3 UR4, UPT, UPT, UR5, UR4, UR27 ;  /* 0x0000000405047290 */ /* 0x000fe2000fffe01b */
[----:B------:R-:W-:Y:S01]  /*2040*/  LOP3.LUT R2, R2, 0x70, R3, 0xf8, !PT ;  /* 0x0000007002027812 */ /* 0x000fe200078ef803 */
[----:B------:R-:W-:Y:S01]  /*2050*/  ULOP3.LUT UR24, UR24, 0x1, URZ, 0xc0, !UPT ;  /* 0x0000000118187892 */ /* 0x000fe2000f8ec0ff */
[----:B------:R-:W-:Y:S01]  /*2060*/  ISETP.LT.U32.AND P0, PT, R132, 0x40, P0 ;  /* 0x000000408400780c */ /* 0x000fe20000701070 */
[----:B------:R-:W-:Y:S01]  /*2070*/  UMOV UR26, UR31 ;  /* 0x0000001f001a7c82 */ /* 0x000fe20008000000 */
[C---:B------:R-:W-:Y:S01]  /*2080*/  LOP3.LUT R0, R2.reuse, 0x10, RZ, 0x3c, !PT ;  /* 0x0000001002007812 */ /* 0x040fe200078e3cff */
[----:B------:R-:W-:Y:S01]  /*2090*/  ULEA UR25, UR24, UR11, 0x7 ;  /* 0x0000000b18197291 */ /* 0x000fe2000f8e38ff */
[----:B------:R-:W-:Y:S01]  /*20a0*/  LOP3.LUT R3, R2, 0x20, RZ, 0x3c, !PT ;  /* 0x0000002002037812 */ /* 0x000fe200078e3cff */
[----:B------:R-:W-:Y:S01]  /*20b0*/  ULEA UR24, UR24, UR8, 0xe ;  /* 0x0000000818187291 */ /* 0x000fe2000f8e70ff */
[----:B---3--:R-:W1:Y:S01]  /*20c0*/  LDTM.x128 R4, tmem[UR4] ;  /* 0x00000004000479ee */ /* 0x008e6200083c0000 */
[----:B------:R-:W-:-:S06]  /*20d0*/  NOP ;  /* 0x0000000000007918 */ /* 0x000fcc0000000000 */
[----:B-1----:R-:W-:Y:S01]  /*20e0*/  VOTEU.ANY UP1, P0 ;  /* 0x0000000000ff7886 */ /* 0x002fe20000020100 */
[----:B------:R-:W-:Y:S01]  /*20f0*/  VOTEU.ANY UP0, P0 ;  /* 0x0000000000ff7886 */ /* 0x000fe20000000100 */
[----:B------:R-:W-:Y:S02]  /*2100*/  F2FP.SATFINITE.E4M3.F32.PACK_AB_MERGE_C R6, R7, R6, RZ ;  /* 0x000000060706723e */ /* 0x000fe400048070ff */
[----:B------:R-:W-:Y:S02]  /*2110*/  F2FP.SATFINITE.E4M3.F32.PACK_AB_MERGE_C R10, R11, R10, RZ ;  /* 0x0000000a0b0a723e */ /* 0x000fe400048070ff */
[----:B------:R-:W-:Y:S02]  /*2120*/  F2FP.SATFINITE.E4M3.F32.PACK_AB_MERGE_C R14, R15, R14, RZ ;  /* 0x0000000e0f0e723e */ /* 0x000fe400048070ff */
[----:B------:R-:W-:Y:S02]  /*2130*/  F2FP.SATFINITE.E4M3.F32.PACK_AB_MERGE_C R7, R19, R18, RZ ;  /* 0x000000121307723e */ /* 0x000fe400048070ff */
[----:B------:R-:W-:-:S02]  /*2140*/  F2FP.SATFINITE.E4M3.F32.PACK_AB_MERGE_C R22, R23, R22, RZ ;  /* 0x000000161716723e */ /* 0x000fc400048070ff */
[----:B------:R-:W-:Y:S02]  /*2150*/  F2FP.SATFINITE.E4M3.F32.PACK_AB_MERGE_C R26, R27, R26, RZ ;  /* 0x0000001a1b1a723e */ /* 0x000fe400048070ff */
        /* <DEDUP_REMOVED lines=11> */
[----:B------:R-:W-:Y:S02]  /*2210*/  F2FP.SATFINITE.E4M3.F32.PACK_AB_MERGE_C R4, R5, R4, R6 ;  /* 0x000000040504723e */ /* 0x000fe40004807006 */
[----:B------:R-:W-:Y:S02]  /*2220*/  F2FP.SATFINITE.E4M3.F32.PACK_AB_MERGE_C R74, R75, R74, RZ ;  /* 0x0000004a4b4a723e */ /* 0x000fe400048070ff */
[----:B------:R-:W-:Y:S02]  /*2230*/  F2FP.SATFINITE.E4M3.F32.PACK_AB_MERGE_C R78, R79, R78, RZ ;  /* 0x0000004e4f4e723e */ /* 0x000fe400048070ff */
[----:B------:R-:W-:Y:S02]  /*2240*/  F2FP.SATFINITE.E4M3.F32.PACK_AB_MERGE_C R82, R83, R82, RZ ;  /* 0x000000525352723e */ /* 0x000fe400048070ff */
[----:B------:R-:W-:Y:S02]  /*2250*/  F2FP.SATFINITE.E4M3.F32.PACK_AB_MERGE_C R86, R87, R86, RZ ;  /* 0x000000565756723e */ /* 0x000fe400048070ff */
[----:B------:R-:W-:-:S02]  /*2260*/  F2FP.SATFINITE.E4M3.F32.PACK_AB_MERGE_C R5, R9, R8, R10 ;  /* 0x000000080905723e */ /* 0x000fc4000480700a */
[----:B------:R-:W-:Y:S02]  /*2270*/  F2FP.SATFINITE.E4M3.F32.PACK_AB_MERGE_C R6, R13, R12, R14 ;  /* 0x0000000c0d06723e */ /* 0x000fe4000480700e */
[----:B------:R-:W-:Y:S02]  /*2280*/  F2FP.SATFINITE.E4M3.F32.PACK_AB_MERGE_C R7, R17, R16, R7 ;  /* 0x000000101107723e */ /* 0x000fe40004807007 */
[----:B------:R-:W-:Y:S02]  /*2290*/  F2FP.SATFINITE.E4M3.F32.PACK_AB_MERGE_C R20, R21, R20, R22 ;  /* 0x000000141514723e */ /* 0x000fe40004807016 */
[----:B------:R-:W-:Y:S01]  /*22a0*/  F2FP.SATFINITE.E4M3.F32.PACK_AB_MERGE_C R90, R91, R90, RZ ;  /* 0x0000005a5b5a723e */ /* 0x000fe200048070ff */
[----:B--2---:R1:W-:Y:S01]  /*22b0*/  STS.128 [R2+UR8], R4 ;  /* 0x0000000402007988 */ /* 0x0043e20008000c08 */
[----:B------:R-:W-:Y:S02]  /*22c0*/  F2FP.SATFINITE.E4M3.F32.PACK_AB_MERGE_C R94, R95, R94, RZ ;  /* 0x0000005e5f5e723e */ /* 0x000fe400048070ff */
[----:B------:R-:W-:-:S02]  /*22d0*/  F2FP.SATFINITE.E4M3.F32.PACK_AB_MERGE_C R98, R99, R98, RZ ;  /* 0x000000626362723e */ /* 0x000fc400048070ff */
[----:B------:R-:W-:Y:S02]  /*22e0*/  F2FP.SATFINITE.E4M3.F32.PACK_AB_MERGE_C R102, R103, R102, RZ ;  /* 0x000000666766723e */ /* 0x000fe400048070ff */
[----:B------:R-:W-:Y:S02]  /*22f0*/  F2FP.SATFINITE.E4M3.F32.PACK_AB_MERGE_C R21, R25, R24, R26 ;  /* 0x000000181915723e */ /* 0x000fe4000480701a */
[----:B------:R-:W-:Y:S02]  /*2300*/  F2FP.SATFINITE.E4M3.F32.PACK_AB_MERGE_C R22, R29, R28, R30 ;  /* 0x0000001c1d16723e */ /* 0x000fe4000480701e */
[----:B------:R-:W-:Y:S02]  /*2310*/  F2FP.SATFINITE.E4M3.F32.PACK_AB_MERGE_C R23, R33, R32, R23 ;  /* 0x000000202117723e */ /* 0x000fe40004807017 */
[----:B------:R-:W-:Y:S02]  /*2320*/  F2FP.SATFINITE.E4M3.F32.PACK_AB_MERGE_C R36, R37, R36, R38 ;  /* 0x000000242524723e */ /* 0x000fe40004807026 */
[----:B------:R-:W-:Y:S01]  /*2330*/  F2FP.SATFINITE.E4M3.F32.PACK_AB_MERGE_C R106, R107, R106, RZ ;  /* 0x0000006a6b6a723e */ /* 0x000fe200048070ff */
[----:B------:R1:W-:Y:S01]  /*2340*/  STS.128 [R0+UR8], R20 ;  /* 0x0000001400007988 */ /* 0x0003e20008000c08 */
[----:B------:R-:W-:-:S02]  /*2350*/  F2FP.SATFINITE.E4M3.F32.PACK_AB_MERGE_C R110, R111, R110, RZ ;  /* 0x0000006e6f6e723e */ /* 0x000fc400048070ff */
[----:B------:R-:W-:Y:S02]  /*2360*/  F2FP.SATFINITE.E4M3.F32.PACK_AB_MERGE_C R114, R115, R114, RZ ;  /* 0x000000727372723e */ /* 0x000fe400048070ff */
[----:B------:R-:W-:Y:S02]  /*2370*/  F2FP.SATFINITE.E4M3.F32.PACK_AB_MERGE_C R118, R119, R118, RZ ;  /* 0x000000767776723e */ /* 0x000fe400048070ff */
[----:B------:R-:W-:Y:S02]  /*2380*/  F2FP.SATFINITE.E4M3.F32.PACK_AB_MERGE_C R37, R41, R40, R42 ;  /* 0x000000282925723e */ /* 0x000fe4000480702a */
[----:B------:R-:W-:Y:S02]  /*2390*/  F2FP.SATFINITE.E4M3.F32.PACK_AB_MERGE_C R38, R45, R44, R46 ;  /* 0x0000002c2d26723e */ /* 0x000fe4000480702e */
[----:B------:R-:W-:Y:S02]  /*23a0*/  F2FP.SATFINITE.E4M3.F32.PACK_AB_MERGE_C R39, R49, R48, R50 ;  /* 0x000000303127723e */ /* 0x000fe40004807032 */
[----:B------:R-:W-:-:S02]  /*23b0*/  F2FP.SATFINITE.E4M3.F32.PACK_AB_MERGE_C R52, R53, R52, R54 ;  /* 0x000000343534723e */ /* 0x000fc40004807036 */
[----:B------:R-:W-:Y:S01]  /*23c0*/  F2FP.SATFINITE.E4M3.F32.PACK_AB_MERGE_C R122, R123, R122, RZ ;  /* 0x0000007a7b7a723e */ /* 0x000fe200048070ff */
[----:B------:R1:W-:Y:S01]  /*23d0*/  STS.128 [R3+UR8], R36 ;  /* 0x0000002403007988 */ /* 0x0003e20008000c08 */
[----:B------:R-:W-:Y:S02]  /*23e0*/  F2FP.SATFINITE.E4M3.F32.PACK_AB_MERGE_C R126, R127, R126, RZ ;  /* 0x0000007e7f7e723e */ /* 0x000fe400048070ff */
[----:B------:R-:W-:Y:S02]  /*23f0*/  F2FP.SATFINITE.E4M3.F32.PACK_AB_MERGE_C R130, R131, R130, RZ ;  /* 0x000000828382723e */ /* 0x000fe400048070ff */
[----:B------:R-:W-:Y:S02]  /*2400*/  F2FP.SATFINITE.E4M3.F32.PACK_AB_MERGE_C R53, R57, R56, R58 ;  /* 0x000000383935723e */ /* 0x000fe4000480703a */
[----:B------:R-:W-:Y:S02]  /*2410*/  F2FP.SATFINITE.E4M3.F32.PACK_AB_MERGE_C R54, R61, R60, R62 ;  /* 0x0000003c3d36723e */ /* 0x000fe4000480703e */
[----:B------:R-:W-:-:S02]  /*2420*/  F2FP.SATFINITE.E4M3.F32.PACK_AB_MERGE_C R55, R65, R64, R66 ;  /* 0x000000404137723e */ /* 0x000fc40004807042 */
[----:B------:R-:W-:Y:S02]  /*2430*/  F2FP.SATFINITE.E4M3.F32.PACK_AB_MERGE_C R68, R69, R68, R70 ;  /* 0x000000444544723e */ /* 0x000fe40004807046 */
[----:B------:R-:W-:Y:S02]  /*2440*/  LOP3.LUT R8, R2, 0x30, RZ, 0x3c, !PT ;  /* 0x0000003002087812 */ /* 0x000fe400078e3cff */
[----:B------:R-:W-:Y:S02]  /*2450*/  F2FP.SATFINITE.E4M3.F32.PACK_AB_MERGE_C R69, R73, R72, R74 ;  /* 0x000000484945723e */ /* 0x000fe4000480704a */
[----:B------:R-:W-:Y:S01]  /*2460*/  F2FP.SATFINITE.E4M3.F32.PACK_AB_MERGE_C R70, R77, R76, R78 ;  /* 0x0000004c4d46723e */ /* 0x000fe2000480704e */
[----:B------:R1:W-:Y:S01]  /*2470*/  STS.128 [R8+UR8], R52 ;  /* 0x0000003408007988 */ /* 0x0003e20008000c08 */
[----:B------:R-:W-:Y:S02]  /*2480*/  F2FP.SATFINITE.E4M3.F32.PACK_AB_MERGE_C R71, R81, R80, R82 ;  /* 0x000000505147723e */ /* 0x000fe40004807052 */
[----:B------:R-:W-:-:S02]  /*2490*/  F2FP.SATFINITE.E4M3.F32.PACK_AB_MERGE_C R84, R85, R84, R86 ;  /* 0x000000545554723e */ /* 0x000fc40004807056 */
[C---:B------:R-:W-:Y:S02]  /*24a0*/  LOP3.LUT R9, R2.reuse, 0x40, RZ, 0x3c, !PT ;  /* 0x0000004002097812 */ /* 0x040fe400078e3cff */
[----:B------:R-:W-:Y:S02]  /*24b0*/  F2FP.SATFINITE.E4M3.F32.PACK_AB_MERGE_C R85, R89, R88, R90 ;  /* 0x000000585955723e */ /* 0x000fe4000480705a */
[----:B------:R-:W-:Y:S01]  /*24c0*/  F2FP.SATFINITE.E4M3.F32.PACK_AB_MERGE_C R86, R93, R92, R94 ;  /* 0x0000005c5d56723e */ /* 0x000fe2000480705e */
[----:B------:R1:W-:Y:S01]  /*24d0*/  STS.128 [R9+UR8], R68 ;  /* 0x0000004409007988 */ /* 0x0003e20008000c08 */
[----:B------:R-:W-:Y:S02]  /*24e0*/  F2FP.SATFINITE.E4M3.F32.PACK_AB_MERGE_C R87, R97, R96, R98 ;  /* 0x000000606157723e */ /* 0x000fe40004807062 */
[----:B------:R-:W-:Y:S02]  /*24f0*/  F2FP.SATFINITE.E4M3.F32.PACK_AB_MERGE_C R100, R101, R100, R102 ;  /* 0x000000646564723e */ /* 0x000fe40004807066 */
[----:B------:R-:W-:-:S02]  /*2500*/  LOP3.LUT R10, R2, 0x50, RZ, 0x3c, !PT ;  /* 0x00000050020a7812 */ /* 0x000fc400078e3cff */
[----:B------:R-:W-:Y:S02]  /*2510*/  F2FP.SATFINITE.E4M3.F32.PACK_AB_MERGE_C R101, R105, R104, R106 ;  /* 0x000000686965723e */ /* 0x000fe4000480706a */
[----:B------:R-:W-:Y:S01]  /*2520*/  F2FP.SATFINITE.E4M3.F32.PACK_AB_MERGE_C R102, R109, R108, R110 ;  /* 0x0000006c6d66723e */ /* 0x000fe2000480706e */
[----:B------:R1:W-:Y:S01]  /*2530*/  STS.128 [R10+UR8], R84 ;  /* 0x000000540a007988 */ /* 0x0003e20008000c08 */
[----:B------:R-:W-:Y:S02]  /*2540*/  F2FP.SATFINITE.E4M3.F32.PACK_AB_MERGE_C R103, R113, R112, R114 ;  /* 0x000000707167723e */ /* 0x000fe40004807072 */
[----:B------:R-:W-:Y:S02]  /*2550*/  F2FP.SATFINITE.E4M3.F32.PACK_AB_MERGE_C R116, R117, R116, R118 ;  /* 0x000000747574723e */ /* 0x000fe40004807076 */
[----:B------:R-:W-:Y:S02]  /*2560*/  LOP3.LUT R11, R2, 0x60, RZ, 0x3c, !PT ;  /* 0x00000060020b7812 */ /* 0x000fe400078e3cff */
[----:B------:R-:W-:-:S02]  /*2570*/  F2FP.SATFINITE.E4M3.F32.PACK_AB_MERGE_C R117, R121, R120, R122 ;  /* 0x000000787975723e */ /* 0x000fc4000480707a */
[----:B------:R-:W-:Y:S01]  /*2580*/  F2FP.SATFINITE.E4M3.F32.PACK_AB_MERGE_C R118, R125, R124, R126 ;  /* 0x0000007c7d76723e */ /* 0x000fe2000480707e */
[----:B------:R1:W-:Y:S01]  /*2590*/  STS.128 [R11+UR8], R100 ;  /* 0x000000640b007988 */ /* 0x0003e20008000c08 */
[----:B------:R-:W-:Y:S02]  /*25a0*/  F2FP.SATFINITE.E4M3.F32.PACK_AB_MERGE_C R119, R129, R128, R130 ;  /* 0x000000808177723e */ /* 0x000fe40004807082 */
[----:B------:R-:W-:-:S05]  /*25b0*/  LOP3.LUT R12, R2, 0x70, RZ, 0x3c, !PT ;  /* 0x00000070020c7812 */ /* 0x000fca00078e3cff */
[----:B------:R1:W-:Y:S01]  /*25c0*/  STS.128 [R12+UR8], R116 ;  /* 0x000000740c007988 */ /* 0x0003e20008000c08 */
[----:B------:R2:W-:Y:S06]  /*25d0*/  MEMBAR.ALL.CTA ;  /* 0x0000000000007992 */ /* 0x0005ec0000008000 */
[----:B--2---:R-:W2:Y:S02]  /*25e0*/  FENCE.VIEW.ASYNC.S ;  /* 0x00000000000073c6 */ /* 0x004ea40000000000 */
[----:B--2---:R-:W-:Y:S06]  /*25f0*/  BAR.SYNC.DEFER_BLOCKING 0x0 ;  /* 0x0000000000007b1d */ /* 0x004fec0000010000 */
[----:B------:R1:W-:Y:S01]  /*2600*/  @UP1 UTMASTG.2D [UR24], [UR14] ;  /* 0x000000180e0013b5 */ /* 0x0003e20008008000 */
[----:B------:R0:W-:Y:S01]  /*2610*/  UTMACMDFLUSH ;  /* 0x00000000000079b7 */ /* 0x0001e20000000000 */
[----:B------:R-:W-:-:S04]  /*2620*/  DEPBAR.LE SB0, 0x0 ;  /* 0x000080000000791a */ /* 0x000fc80000000000 */
[----:B------:R-:W-:Y:S08]  /*2630*/  BAR.SYNC.DEFER_BLOCKING 0x0 ;  /* 0x0000000000007b1d */ /* 0x000ff00000010000 */
[----:B------:R-:W-:Y:S06]  /*2640*/  BAR.SYNC.DEFER_BLOCKING 0x0 ;  /* 0x0000000000007b1d */ /* 0x000fec0000010000 */
[----:B-1----:R-:W-:Y:S05]  /*2650*/  @P2 BRA `(.L_x_64) ;  /* 0x0000000000a02947 */ /* 0x002fea0003800000 */
[----:B------:R-:W1:Y:S01]  /*2660*/  S2UR UR5, SR_CgaCtaId ;  /* 0x00000000000579c3 */ /* 0x000e620000008800 */
[----:B------:R-:W-:Y:S01]  /*2670*/  NOP ;  /* 0x0000000000007918 */ /* 0x000fe20000000000 */
[----:B------:R-:W-:Y:S01]  /*2680*/  UMOV UR4, 0x50 ;  /* 0x0000005000047882 */ /* 0x000fe20000000000 */
[----:B------:R-:W-:Y:S02]  /*2690*/  IMAD.U32 R0, RZ, RZ, UR27 ;  /* 0x0000001bff007e24 */ /* 0x000fe4000f8e00ff */
[----:B------:R-:W-:Y:S02]  /*26a0*/  IMAD.MOV.U32 R3, RZ, RZ, 0xff ;  /* 0x000000ffff037424 */ /* 0x000fe400078e00ff */
[----:B------:R-:W-:Y:S01]  /*26b0*/  IMAD.MOV.U32 R7, RZ, RZ, 0x1 ;  /* 0x00000001ff077424 */ /* 0x000fe200078e00ff */
[----:B------:R-:W-:-:S04]  /*26c0*/  LOP3.LUT R0, R0, 0xffff, RZ, 0xc0, !PT ;  /* 0x0000ffff00007812 */ /* 0x000fc800078ec0ff */
[----:B------:R-:W-:-:S05]  /*26d0*/  SHF.R.U32.HI R0, RZ, 0x5, R0 ;  /* 0x00000005ff007819 */ /* 0x000fca0000011600 */
[----:B------:R-:W-:Y:S01]  /*26e0*/  VIADD R2, R0, 0x10 ;  /* 0x0000001000027836 */ /* 0x000fe20000000000 */
[----:B------:R-:W-:Y:S01]  /*26f0*/  SHF.L.U32 R0, R3, R0, RZ ;  /* 0x0000000003007219 */ /* 0x000fe200000006ff */
[----:B-1----:R-:W-:-:S03]  /*2700*/  ULEA UR6, UR5, UR4, 0x18 ;  /* 0x0000000405067291 */ /* 0x002fc6000f8ec0ff */
[----:B------:R-:W-:-:S04]  /*2710*/  SHF.L.U32 R3, R7, R2, RZ ;  /* 0x0000000207037219 */ /* 0x000fc800000006ff */
[----:B------:R-:W-:Y:S02]  /*2720*/  LOP3.LUT R0, R3, R0, RZ, 0xfc, !PT ;  /* 0x0000000003007212 */ /* 0x000fe400078efcff */
[----:B------:R-:W1:Y:S02]  /*2730*/  LDS R5, [UR6] ;  /* 0x00000006ff057984 */ /* 0x000e640008000800 */
[C---:B------:R-:W-:Y:S02]  /*2740*/  LOP3.LUT R2, R0.reuse, 0xffff, RZ, 0xc0, !PT ;  /* 0x0000ffff00027812 */ /* 0x040fe400078ec0ff */
[----:B-1----:R-:W-:-:S04]  /*2750*/  LOP3.LUT R3, R0, 0xffff, R5, 0x80, !PT ;  /* 0x0000ffff00037812 */ /* 0x002fc800078e8005 */
[----:B------:R-:W-:-:S13]  /*2760*/  ISETP.NE.AND P0, PT, R3, R2, PT ;  /* 0x000000020300720c */ /* 0x000fda0003f05270 */
[----:B------:R-:W-:Y:S05]  /*2770*/  @P0 BRA `(.L_x_65) ;  /* 0x0000000000500947 */ /* 0x000fea0003800000 */
[----:B------:R-:W-:Y:S02]  /*2780*/  SHF.R.U32.HI R5, RZ, 0x10, R5 ;  /* 0x00000010ff057819 */ /* 0x000fe40000011605 */
[----:B------:R-:W-:-:S04]  /*2790*/  SHF.R.U32.HI R2, RZ, 0x10, R0 ;  /* 0x00000010ff027819 */ /* 0x000fc80000011600 */
[----:B------:R-:W-:-:S04]  /*27a0*/  LOP3.LUT R5, R5, R2, RZ, 0xc0, !PT ;  /* 0x0000000205057212 */ /* 0x000fc800078ec0ff */
[----:B------:R-:W-:-:S13]  /*27b0*/  ISETP.NE.AND P0, PT, R5, R2, PT ;  /* 0x000000020500720c */ /* 0x000fda0003f05270 */
[----:B------:R-:W-:Y:S05]  /*27c0*/  @P0 BRA `(.L_x_66) ;  /* 0x0000000000300947 */ /* 0x000fea0003800000 */
[----:B------:R-:W-:Y:S01]  /*27d0*/  R2UR UR4, R0 ;  /* 0x00000000000472ca */ /* 0x000fe200000e0000 */
[----:B------:R-:W-:Y:S01]  /*27e0*/  VOTEU.ANY UR5, UPT, PT ;  /* 0x0000000000057886 */ /* 0x000fe200038e0100 */
[----:B------:R-:W1:Y:S01]  /*27f0*/  S2R R0, SR_LANEID ;  /* 0x0000000000007919 */ /* 0x000e620000000000 */
[----:B------:R-:W-:-:S10]  /*2800*/  UFLO.U32 UR5, UR5 ;  /* 0x00000005000572bd */ /* 0x000fd400080e0000 */
[----:B------:R-:W-:-:S06]  /*2810*/  ULOP3.LUT UR4, URZ, UR4, URZ, 0x33, !UPT ;  /* 0x00000004ff047292 */ /* 0x000fcc000f8e33ff */
[----:B------:R-:W-:-:S04]  /*2820*/  IMAD.U32 R2, RZ, RZ, UR4 ;  /* 0x00000004ff027e24 */ /* 0x000fc8000f8e00ff */
[----:B------:R-:W2:Y:S02]  /*2830*/  REDUX UR7, R2 ;  /* 0x00000000020773c4 */ /* 0x000ea40000000000 */
[----:B------:R3:W-:Y:S01]  /*2840*/  UTCATOMSWS.AND URZ, UR4 ;  /* 0x0000000400ff79e3 */ /* 0x0007e20008000000 */
[----:B-1----:R-:W-:Y:S01]  /*2850*/  ISETP.EQ.U32.AND P0, PT, R0, UR5, PT ;  /* 0x0000000500007c0c */ /* 0x002fe2000bf02070 */
[----:B--2---:R-:W-:-:S12]  /*2860*/  IMAD.U32 R0, RZ, RZ, UR7 ;  /* 0x00000007ff007e24 */ /* 0x004fd8000f8e00ff */
[----:B------:R3:W-:Y:S01]  /*2870*/  @P0 ATOMS.AND RZ, [UR6], R0 ;  /* 0x00000000ffff098c */ /* 0x0007e2000a800006 */
[----:B------:R-:W-:Y:S05]  /*2880*/  BRA `(.L_x_64) ;  /* 0x0000000000147947 */ /* 0x000fea0003800000 */
.L_x_66:
[----:B------:R-:W-:-:S07]  /*2890*/  MOV R2, 0x28b0 ;  /* 0x000028b000027802 */ /* 0x000fce0000000f00 */
[----:B------:R-:W-:Y:S05]  /*28a0*/  CALL.REL.NOINC `($__internal_0_$__cuda_sm10x_tcgen05_guardrail_trap_col_being_dealloced_not_returned_by_alloc) ;  /* 0x0000000000447944 */ /* 0x000fea0003c00000 */
[----:B------:R-:W-:Y:S05]  /*28b0*/  BRA `(.L_x_64) ;  /* 0x0000000000087947 */ /* 0x000fea0003800000 */
.L_x_65:
[----:B------:R-:W-:-:S07]  /*28c0*/  MOV R2, 0x28e0 ;  /* 0x000028e000027802 */ /* 0x000fce0000000f00 */
[----:B------:R-:W-:Y:S05]  /*28d0*/  CALL.REL.NOINC `($__internal_2_$__cuda_sm10x_tcgen05_guardrail_trap_unallocated_columns_being_dealloced) ;  /* 0x0000000000507944 */ /* 0x000fea0003c00000 */
.L_x_64:
[----:B------:R-:W-:Y:S01]  /*28e0*/  NOP ;  /* 0x0000000000007918 */ /* 0x000fe20000000000 */
[----:B---3--:R-:W-:Y:S05]  /*28f0*/  EXIT ;  /* 0x000000000000794d */ /* 0x008fea0003800000 */
.L_x_55:
[----:B------:R-:W1:Y:S02]  /*2900*/  SYNCS.PHASECHK.TRANS64.TRYWAIT P0, [UR8+0xc000], RZ ;  /* 0x00c000ffff0075a7 */ /* 0x000e640008001108 */
[----:B-1----:R-:W-:Y:S05]  /*2910*/  @!P0 BRA `(.L_x_55) ;  /* 0xfffffffc00f88947 */ /* 0x002fea000383ffff */
[----:B------:R-:W-:Y:S05]  /*2920*/  BRA `(.L_x_67) ;  /* 0xfffffff0003c7947 */ /* 0x000fea000383ffff */
.L_x_57:
[----:B------:R-:W1:Y:S02]  /*2930*/  SYNCS.PHASECHK.TRANS64.TRYWAIT P1, [UR8+0xc010], RZ ;  /* 0x00c010ffff0075a7 */ /* 0x000e640008021108 */
[----:B-1----:R-:W-:Y:S05]  /*2940*/  @!P1 BRA `(.L_x_57) ;  /* 0xfffffffc00f89947 */ /* 0x002fea000383ffff */
[----:B------:R-:W-:Y:S05]  /*2950*/  BRA `(.L_x_68) ;  /* 0xfffffff000987947 */ /* 0x000fea000383ffff */
.L_x_58:
[----:B------:R-:W2:Y:S02]  /*2960*/  SYNCS.PHASECHK.TRANS64.TRYWAIT P0, [UR8+0xc000], R3 ;  /* 0x00c00003ff0075a7 */ /* 0x000ea40008001108 */
[----:B--2---:R-:W-:Y:S05]  /*2970*/  @!P0 BRA `(.L_x_58) ;  /* 0xfffffffc00f88947 */ /* 0x004fea000383ffff */
[----:B------:R-:W-:Y:S05]  /*2980*/  BRA `(.L_x_69) ;  /* 0xfffffff400047947 */ /* 0x000fea000383ffff */
.L_x_60:
[----:B------:R-:W4:Y:S02]  /*2990*/  SYNCS.PHASECHK.TRANS64.TRYWAIT P0, [UR8+0xc010], R3 ;  /* 0x00c01003ff0075a7 */ /* 0x000f240008001108 */
[----:B----4-:R-:W-:Y:S05]  /*29a0*/  @!P0 BRA `(.L_x_60) ;  /* 0xfffffffc00f88947 */ /* 0x010fea000383ffff */
[----:B------:R-:W-:Y:S05]  /*29b0*/  BRA `(.L_x_70) ;  /* 0xfffffff400547947 */ /* 0x000fea000383ffff */
        .weak           $__internal_0_$__cuda_sm10x_tcgen05_guardrail_trap_col_being_dealloced_not_returned_by_alloc
        .type           $__internal_0_$__cuda_sm10x_tcgen05_guardrail_trap_col_being_dealloced_not_returned_by_alloc,@function
        .size           $__internal_0_$__cuda_sm10x_tcgen05_guardrail_trap_col_being_dealloced_not_returned_by_alloc,($__internal_1_$__cuda_sm10x_tcgen05_guardrail_trap_phase_invalid_during_alloc - $__internal_0_$__cuda_sm10x_tcgen05_guardrail_trap_col_being_dealloced_not_returned_by_alloc)
$__internal_0_$__cuda_sm10x_tcgen05_guardrail_trap_col_being_dealloced_not_returned_by_alloc:
[----:B------:R-:W-:Y:S05]  /*29c0*/  BPT.TRAP 0x1 ;  /* 0x000000040000795c */ /* 0x000fea0000300000 */
[----:B------:R-:W-:-:S04]  /*29d0*/  IMAD.MOV.U32 R3, RZ, RZ, 0x0 ;  /* 0x00000000ff037424 */ /* 0x000fc800078e00ff */
[----:B------:R-:W-:Y:S05]  /*29e0*/  RET.REL.NODEC R2 `(gluon_tcgen05) ;  /* 0xffffffd402847950 */ /* 0x000fea0003c3ffff */
        .weak           $__internal_1_$__cuda_sm10x_tcgen05_guardrail_trap_phase_invalid_during_alloc
        .type           $__internal_1_$__cuda_sm10x_tcgen05_guardrail_trap_phase_invalid_during_alloc,@function
        .size           $__internal_1_$__cuda_sm10x_tcgen05_guardrail_trap_phase_invalid_during_alloc,($__internal_2_$__cuda_sm10x_tcgen05_guardrail_trap_unallocated_columns_being_dealloced - $__internal_1_$__cuda_sm10x_tcgen05_guardrail_trap_phase_invalid_during_alloc)
$__internal_1_$__cuda_sm10x_tcgen05_guardrail_trap_phase_invalid_during_alloc:
[----:B------:R-:W-:Y:S05]  /*29f0*/  BPT.TRAP 0x1 ;  /* 0x000000040000795c */ /* 0x000fea0000300000 */
[----:B------:R-:W-:-:S04]  /*2a00*/  IMAD.MOV.U32 R3, RZ, RZ, 0x0 ;  /* 0x00000000ff037424 */ /* 0x000fc800078e00ff */
[----:B------:R-:W-:Y:S05]  /*2a10*/  RET.REL.NODEC R2 `(gluon_tcgen05) ;  /* 0xffffffd402787950 */ /* 0x000fea0003c3ffff */
        .weak           $__internal_2_$__cuda_sm10x_tcgen05_guardrail_trap_unallocated_columns_being_dealloced
        .type           $__internal_2_$__cuda_sm10x_tcgen05_guardrail_trap_unallocated_columns_being_dealloced,@function
        .size           $__internal_2_$__cuda_sm10x_tcgen05_guardrail_trap_unallocated_columns_being_dealloced,(.L_x_74 - $__internal_2_$__cuda_sm10x_tcgen05_guardrail_trap_unallocated_columns_being_dealloced)
$__internal_2_$__cuda_sm10x_tcgen05_guardrail_trap_unallocated_columns_being_dealloced:
[----:B------:R-:W-:Y:S05]  /*2a20*/  BPT.TRAP 0x1 ;  /* 0x000000040000795c */ /* 0x000fea0000300000 */
[----:B------:R-:W-:-:S04]  /*2a30*/  IMAD.MOV.U32 R3, RZ, RZ, 0x0 ;  /* 0x00000000ff037424 */ /* 0x000fc800078e00ff */
[----:B------:R-:W-:Y:S05]  /*2a40*/  RET.REL.NODEC R2 `(gluon_tcgen05) ;  /* 0xffffffd4026c7950 */ /* 0x000fea0003c3ffff */
.L_x_71:
[----:B------:R-:W-:-:S00]  /*2a50*/  BRA `(.L_x_71) ;  /* 0xfffffffc00fc7947 */ /* 0x000fc0000383ffff */
[----:B------:R-:W-:-:S00]  /*2a60*/  NOP ;  /* 0x0000000000007918 */ /* 0x000fc00000000000 */
        /* <DEDUP_REMOVED lines=9> */
.L_x_74:


//--------------------- .nv.shared.gluon_tcgen05  --------------------------
	.section	.nv.shared.gluon_tcgen05,"aw",@nobits
	.sectionflags	@""
	.align	16
	.zero		1024


//--------------------- .nv.shared.reserved.0     --------------------------
	.section	.nv.shared.reserved.0,"aw",@nobits
	.align	8
	.weak		__nv_reservedSMEM_offset_0_alias
	.size		__nv_reservedSMEM_offset_0_alias, 0, 64
	.other		__nv_reservedSMEM_offset_0_alias,@"STO_CUDA_RESERVED_SHARED STV_DEFAULT"
__nv_reservedSMEM_offset_0_alias:
	.zero		0
.nv.shared.reserved.0:
	.zero		64
	.weak		__nv_reservedSMEM_allocation_phase
	.type		__nv_reservedSMEM_allocation_phase,@object
	.size		__nv_reservedSMEM_allocation_phase,(.L_0 - __nv_reservedSMEM_allocation_phase)
__nv_reservedSMEM_allocation_phase:
	.zero		1
.L_0:
	.zero		7
	.weak		__nv_reservedSMEM_devtool_atexit_pc
	.type		__nv_reservedSMEM_devtool_atexit_pc,@object
	.size		__nv_reservedSMEM_devtool_atexit_pc,(__nv_reservedSMEM_allocation_mask - __nv_reservedSMEM_devtool_atexit_pc)
__nv_reservedSMEM_devtool_atexit_pc:
	.zero		8
	.weak		__nv_reservedSMEM_allocation_mask
	.type		__nv_reservedSMEM_allocation_mask,@object
	.size		__nv_reservedSMEM_allocation_mask,(.L_2 - __nv_reservedSMEM_allocation_mask)
__nv_reservedSMEM_allocation_mask:
	.zero		4
.L_2:


//--------------------- .nv.constant0.gluon_tcgen05 --------------------------
	.section	.nv.constant0.gluon_tcgen05,"a",@progbits
	.sectionflags	@""
	.align	4
.nv.constant0.gluon_tcgen05:
	.zero		976


//--------------------- SYMBOLS --------------------------

	.type		.nv.reservedSmem.offset0,@object
	.size		.nv.reservedSmem.offset0,0x4
	.type		.nv.reservedSmem.cap,@object
	.size		.nv.reservedSmem.cap,0x4
